//
// Generated by NVIDIA NVVM Compiler
//
// Compiler Build ID: CL-36424714
// Cuda compilation tools, release 13.0, V13.0.88
// Based on NVVM 20.0.0
//

.version 9.0
.target sm_100
.address_size 64

	// .globl	DepthConvFused_2_kernel0
.extern .shared .align 16 .b8 s[];

.visible .entry DepthConvFused_2_kernel0(
	.param .u64 .ptr .align 1 DepthConvFused_2_kernel0_param_0,
	.param .u64 .ptr .align 1 DepthConvFused_2_kernel0_param_1,
	.param .u64 .ptr .align 1 DepthConvFused_2_kernel0_param_2,
	.param .u64 .ptr .align 1 DepthConvFused_2_kernel0_param_3,
	.param .u32 DepthConvFused_2_kernel0_param_4,
	.param .u32 DepthConvFused_2_kernel0_param_5,
	.param .u32 DepthConvFused_2_kernel0_param_6,
	.param .u32 DepthConvFused_2_kernel0_param_7,
	.param .u32 DepthConvFused_2_kernel0_param_8,
	.param .u32 DepthConvFused_2_kernel0_param_9
)
{
	.reg .pred 	%p<19>;
	.reg .b32 	%r<265>;
	.reg .b32 	%f<439>;
	.reg .b64 	%rd<48>;

	ld.param.u64 	%rd6, [DepthConvFused_2_kernel0_param_0];
	ld.param.u32 	%r48, [DepthConvFused_2_kernel0_param_5];
	ld.param.u32 	%r49, [DepthConvFused_2_kernel0_param_6];
	ld.param.u32 	%r50, [DepthConvFused_2_kernel0_param_7];
	ld.param.u32 	%r51, [DepthConvFused_2_kernel0_param_8];
	ld.param.u32 	%r52, [DepthConvFused_2_kernel0_param_9];
	cvta.to.global.u64 	%rd1, %rd6;
	mul.lo.s32 	%r53, %r51, %r50;
	mul.lo.s32 	%r1, %r53, %r52;
	mov.u32 	%r2, %tid.x;
	mov.u32 	%r3, %tid.y;
	mov.u32 	%r54, %ctaid.x;
	mov.u32 	%r55, %ctaid.y;
	mul.lo.s32 	%r4, %r51, %r54;
	mul.lo.s32 	%r5, %r52, %r55;
	div.s32 	%r6, %r49, %r50;
	setp.lt.s32 	%p3, %r6, 1;
	mov.f32 	%f383, 0f00000000;
	mov.f32 	%f384, %f383;
	mov.f32 	%f385, %f383;
	mov.f32 	%f386, %f383;
	mov.f32 	%f387, %f383;
	mov.f32 	%f388, %f383;
	mov.f32 	%f389, %f383;
	mov.f32 	%f390, %f383;
	mov.f32 	%f391, %f383;
	mov.f32 	%f392, %f383;
	mov.f32 	%f393, %f383;
	mov.f32 	%f394, %f383;
	mov.f32 	%f395, %f383;
	mov.f32 	%f396, %f383;
	mov.f32 	%f397, %f383;
	mov.f32 	%f398, %f383;
	@%p3 bra 	$L__BB0_26;
	shl.b32 	%r57, %r1, 2;
	mov.u32 	%r58, s;
	add.s32 	%r7, %r58, %r57;
	shr.u32 	%r59, %r2, 4;
	add.s32 	%r60, %r4, %r3;
	add.s32 	%r61, %r59, %r5;
	and.b32  	%r9, %r2, 15;
	shl.b32 	%r62, %r2, 1;
	and.b32  	%r10, %r62, 30;
	add.s32 	%r63, %r60, -57;
	setp.lt.u32 	%p4, %r63, -56;
	add.s32 	%r64, %r61, -55;
	setp.lt.u32 	%p5, %r64, -56;
	or.pred  	%p1, %p4, %p5;
	add.s32 	%r65, %r61, -57;
	setp.lt.u32 	%p6, %r65, -56;
	or.pred  	%p2, %p4, %p6;
	and.b32  	%r11, %r3, 1;
	shl.b32 	%r66, %r3, 1;
	and.b32  	%r67, %r66, 2044;
	or.b32  	%r68, %r11, %r67;
	or.b32  	%r69, %r68, 2;
	shl.b32 	%r70, %r49, 1;
	add.s32 	%r71, %r70, %r2;
	mad.lo.s32 	%r12, %r50, %r69, %r71;
	mul.lo.s32 	%r72, %r50, %r68;
	add.s32 	%r13, %r71, %r72;
	add.s32 	%r14, %r72, %r2;
	shl.b32 	%r73, %r2, 2;
	and.b32  	%r74, %r73, 28;
	shl.b32 	%r75, %r3, 7;
	shr.u32 	%r76, %r2, 3;
	or.b32  	%r77, %r74, %r75;
	mad.lo.s32 	%r78, %r50, %r76, %r77;
	shl.b32 	%r79, %r78, 2;
	add.s32 	%r15, %r7, %r79;
	shl.b32 	%r80, %r3, 6;
	and.b32  	%r81, %r62, 2016;
	add.s32 	%r16, %r81, %r80;
	mov.b32 	%r247, 0;
	mov.f32 	%f383, 0f00000000;
	mul.wide.s32 	%rd10, %r49, 4;
$L__BB0_2:
	ld.param.u64 	%rd45, [DepthConvFused_2_kernel0_param_1];
	mul.lo.s32 	%r18, %r247, %r50;
	add.s32 	%r82, %r18, %r2;
	cvta.to.global.u64 	%rd7, %rd45;
	mul.wide.s32 	%rd8, %r82, 4;
	add.s64 	%rd9, %rd7, %rd8;
	ld.global.f32 	%f17, [%rd9];
	add.s64 	%rd11, %rd9, %rd10;
	ld.global.f32 	%f18, [%rd11];
	add.s64 	%rd12, %rd11, %rd10;
	ld.global.f32 	%f19, [%rd12];
	add.s64 	%rd13, %rd12, %rd10;
	ld.global.f32 	%f20, [%rd13];
	add.s64 	%rd14, %rd13, %rd10;
	ld.global.f32 	%f21, [%rd14];
	add.s64 	%rd15, %rd14, %rd10;
	ld.global.f32 	%f22, [%rd15];
	add.s64 	%rd16, %rd15, %rd10;
	ld.global.f32 	%f23, [%rd16];
	add.s64 	%rd17, %rd16, %rd10;
	ld.global.f32 	%f24, [%rd17];
	add.s64 	%rd18, %rd17, %rd10;
	ld.global.f32 	%f25, [%rd18];
	mov.f32 	%f415, 0f00000000;
	mov.f32 	%f416, %f415;
	@%p1 bra 	$L__BB0_4;
	add.s32 	%r83, %r59, %r5;
	add.s32 	%r84, %r4, %r3;
	mad.lo.s32 	%r85, %r84, %r48, %r83;
	add.s32 	%r86, %r85, 2;
	mad.lo.s32 	%r87, %r86, %r49, %r10;
	add.s32 	%r88, %r87, %r18;
	mul.wide.s32 	%rd19, %r88, 4;
	add.s64 	%rd20, %rd1, %rd19;
	ld.global.v2.f32 	{%f416, %f415}, [%rd20+-29184];
$L__BB0_4:
	shl.b32 	%r89, %r10, 2;
	shl.b32 	%r90, %r3, 9;
	and.b32  	%r91, %r90, 1536;
	or.b32  	%r92, %r91, %r89;
	shl.b32 	%r93, %r59, 7;
	and.b32  	%r94, %r93, 384;
	xor.b32  	%r95, %r94, 256;
	or.b32  	%r96, %r95, %r92;
	add.s32 	%r97, %r7, %r96;
	st.shared.v2.f32 	[%r97], {%f416, %f415};
	mov.f32 	%f421, 0f00000000;
	mov.f32 	%f422, %f421;
	@%p2 bra 	$L__BB0_6;
	add.s32 	%r98, %r59, %r5;
	add.s32 	%r99, %r4, %r3;
	mad.lo.s32 	%r100, %r99, %r48, %r98;
	mad.lo.s32 	%r101, %r100, %r49, %r10;
	add.s32 	%r102, %r101, %r18;
	mul.wide.s32 	%rd21, %r102, 4;
	add.s64 	%rd22, %rd1, %rd21;
	ld.global.v2.f32 	{%f422, %f421}, [%rd22+-29184];
$L__BB0_6:
	mov.b32 	%r255, 0;
	mov.b32 	%r249, 3;
	mov.b32 	%r248, -4;
	mov.u32 	%r254, %r255;
	mov.u32 	%r252, %r59;
	mov.u32 	%r253, %r3;
$L__BB0_7:
	mov.u32 	%r22, %r254;
	mov.u32 	%r21, %r255;
	add.s32 	%r25, %r248, 4;
	shl.b32 	%r107, %r10, 2;
	shl.b32 	%r108, %r253, 9;
	and.b32  	%r109, %r108, 1536;
	or.b32  	%r110, %r109, %r107;
	shl.b32 	%r111, %r252, 7;
	and.b32  	%r112, %r111, 384;
	or.b32  	%r113, %r112, %r110;
	add.s32 	%r114, %r7, %r113;
	st.shared.v2.f32 	[%r114], {%f422, %f421};
	bar.sync 	0;
	mov.b32 	%r254, 4;
	setp.eq.s32 	%p7, %r25, 0;
	mov.u32 	%r255, %r25;
	mov.u32 	%r256, %r25;
	mov.u32 	%r257, %r25;
	mov.u32 	%r258, %r14;
	@%p7 bra 	$L__BB0_13;
	setp.eq.s32 	%p8, %r25, 2;
	@%p8 bra 	$L__BB0_11;
	setp.ne.s32 	%p9, %r25, 1;
	@%p9 bra 	$L__BB0_12;
	mov.b32 	%r257, 0;
	mov.b32 	%r255, 4;
	mov.b32 	%r254, 2;
	mov.u32 	%r256, %r254;
	mov.u32 	%r258, %r13;
	bra.uni 	$L__BB0_13;
$L__BB0_11:
	mov.b32 	%r255, 2;
	mov.b32 	%r254, 0;
	mov.u32 	%r256, %r255;
	mov.u32 	%r257, %r255;
	mov.u32 	%r258, %r12;
	bra.uni 	$L__BB0_13;
$L__BB0_12:
	shl.b32 	%r122, %r3, 1;
	or.b32  	%r123, %r11, %r122;
	or.b32  	%r124, %r123, 2;
	mad.lo.s32 	%r258, %r50, %r124, %r2;
	mov.b32 	%r257, 2;
	mov.b32 	%r256, 0;
	mov.u32 	%r254, %r22;
	mov.u32 	%r255, %r21;
$L__BB0_13:
	add.s32 	%r125, %r257, %r11;
	shr.u32 	%r126, %r3, 1;
	add.s32 	%r127, %r256, %r126;
	shl.b32 	%r128, %r125, 5;
	shl.b32 	%r129, %r127, 7;
	and.b32  	%r130, %r129, 384;
	add.s32 	%r131, %r130, %r2;
	add.s32 	%r132, %r131, %r128;
	shl.b32 	%r133, %r132, 2;
	add.s32 	%r134, %r7, %r133;
	ld.shared.f32 	%f92, [%r134];
	fma.rn.f32 	%f93, %f92, %f17, 0f00000000;
	add.s32 	%r135, %r128, 32;
	and.b32  	%r136, %r135, 96;
	add.s32 	%r137, %r131, %r136;
	shl.b32 	%r138, %r137, 2;
	add.s32 	%r139, %r7, %r138;
	ld.shared.f32 	%f94, [%r139];
	fma.rn.f32 	%f95, %f94, %f18, %f93;
	xor.b32  	%r140, %r128, 64;
	add.s32 	%r141, %r131, %r140;
	shl.b32 	%r142, %r141, 2;
	add.s32 	%r143, %r7, %r142;
	ld.shared.f32 	%f96, [%r143];
	fma.rn.f32 	%f97, %f96, %f19, %f95;
	add.s32 	%r144, %r129, 128;
	and.b32  	%r145, %r144, 384;
	add.s32 	%r146, %r145, %r2;
	add.s32 	%r147, %r146, %r128;
	shl.b32 	%r148, %r147, 2;
	add.s32 	%r149, %r7, %r148;
	ld.shared.f32 	%f98, [%r149];
	fma.rn.f32 	%f99, %f98, %f20, %f97;
	add.s32 	%r150, %r146, %r136;
	shl.b32 	%r151, %r150, 2;
	add.s32 	%r152, %r7, %r151;
	ld.shared.f32 	%f100, [%r152];
	fma.rn.f32 	%f101, %f100, %f21, %f99;
	add.s32 	%r153, %r146, %r140;
	shl.b32 	%r154, %r153, 2;
	add.s32 	%r155, %r7, %r154;
	ld.shared.f32 	%f102, [%r155];
	fma.rn.f32 	%f103, %f102, %f22, %f101;
	xor.b32  	%r156, %r130, 256;
	add.s32 	%r157, %r156, %r2;
	add.s32 	%r158, %r157, %r128;
	shl.b32 	%r159, %r158, 2;
	add.s32 	%r160, %r7, %r159;
	ld.shared.f32 	%f104, [%r160];
	fma.rn.f32 	%f105, %f104, %f23, %f103;
	add.s32 	%r161, %r157, %r136;
	shl.b32 	%r162, %r161, 2;
	add.s32 	%r163, %r7, %r162;
	ld.shared.f32 	%f106, [%r163];
	fma.rn.f32 	%f107, %f106, %f24, %f105;
	add.s32 	%r164, %r157, %r140;
	shl.b32 	%r165, %r164, 2;
	add.s32 	%r166, %r7, %r165;
	ld.shared.f32 	%f108, [%r166];
	fma.rn.f32 	%f109, %f108, %f25, %f107;
	shl.b32 	%r167, %r258, 2;
	mov.u32 	%r168, s;
	add.s32 	%r169, %r168, %r167;
	st.shared.f32 	[%r169], %f109;
	add.s32 	%r248, %r248, 1;
	setp.eq.s32 	%p10, %r248, 0;
	@%p10 bra 	$L__BB0_16;
	and.b32  	%r170, %r25, 1;
	setp.eq.s32 	%p11, %r170, 0;
	xor.b32  	%r171, %r170, 1;
	shr.u32 	%r172, %r3, %r171;
	shl.b32 	%r173, %r3, 1;
	and.b32  	%r174, %r173, 2;
	selp.b32 	%r175, %r174, 0, %p11;
	add.s32 	%r177, %r175, %r59;
	add.s32 	%r178, %r172, %r4;
	add.s32 	%r179, %r178, %r254;
	add.s32 	%r180, %r177, %r5;
	add.s32 	%r181, %r180, %r255;
	add.s32 	%r253, %r254, %r172;
	add.s32 	%r252, %r255, %r177;
	mad.lo.s32 	%r182, %r179, %r48, %r181;
	mul.lo.s32 	%r35, %r182, %r49;
	add.s32 	%r183, %r179, -57;
	add.s32 	%r184, %r181, -57;
	min.u32 	%r185, %r183, %r184;
	setp.lt.u32 	%p12, %r185, -56;
	mov.f32 	%f421, 0f00000000;
	mov.f32 	%f422, %f421;
	@%p12 bra 	$L__BB0_16;
	mad.lo.s32 	%r186, %r247, %r50, %r10;
	add.s32 	%r187, %r186, %r35;
	mul.wide.s32 	%rd23, %r187, 4;
	add.s64 	%rd24, %rd1, %rd23;
	ld.global.v2.f32 	{%f422, %f421}, [%rd24+-29184];
$L__BB0_16:
	bar.sync 	0;
	add.s32 	%r249, %r249, -1;
	setp.ne.s32 	%p13, %r249, -1;
	@%p13 bra 	$L__BB0_7;
	ld.param.u64 	%rd46, [DepthConvFused_2_kernel0_param_2];
	shl.b32 	%r189, %r247, 12;
	shl.b32 	%r190, %r2, 4;
	and.b32  	%r191, %r190, 16256;
	shl.b32 	%r192, %r3, 9;
	add.s32 	%r193, %r191, %r192;
	shl.b32 	%r194, %r2, 2;
	and.b32  	%r195, %r194, 28;
	or.b32  	%r196, %r193, %r195;
	add.s32 	%r197, %r196, %r189;
	cvta.to.global.u64 	%rd25, %rd46;
	mul.wide.u32 	%rd26, %r197, 4;
	add.s64 	%rd2, %rd25, %rd26;
	ld.global.v4.f32 	{%f111, %f112, %f113, %f114}, [%rd2+8192];
	ld.global.v4.f32 	{%f115, %f116, %f117, %f118}, [%rd2];
	st.shared.v4.f32 	[%r15], {%f115, %f116, %f117, %f118};
	st.shared.v4.f32 	[%r15+2048], {%f111, %f112, %f113, %f114};
	bar.sync 	0;
	mov.b32 	%r261, 0;
$L__BB0_18:
	add.s32 	%r198, %r16, %r261;
	shl.b32 	%r199, %r198, 2;
	add.s32 	%r201, %r168, %r199;
	ld.shared.v4.f32 	{%f119, %f120, %f121, %f122}, [%r201];
	shl.b32 	%r202, %r9, 2;
	shl.b32 	%r203, %r261, 7;
	or.b32  	%r204, %r203, %r202;
	add.s32 	%r205, %r7, %r204;
	ld.shared.f32 	%f123, [%r205];
	fma.rn.f32 	%f124, %f119, %f123, %f389;
	ld.shared.f32 	%f125, [%r205+64];
	fma.rn.f32 	%f126, %f119, %f125, %f388;
	ld.shared.v4.f32 	{%f127, %f128, %f129, %f130}, [%r201+1024];
	fma.rn.f32 	%f131, %f127, %f123, %f391;
	fma.rn.f32 	%f132, %f127, %f125, %f392;
	ld.shared.f32 	%f133, [%r205+128];
	fma.rn.f32 	%f134, %f120, %f133, %f124;
	ld.shared.f32 	%f135, [%r205+192];
	fma.rn.f32 	%f136, %f120, %f135, %f126;
	fma.rn.f32 	%f137, %f128, %f133, %f131;
	fma.rn.f32 	%f138, %f128, %f135, %f132;
	ld.shared.f32 	%f139, [%r205+256];
	fma.rn.f32 	%f140, %f121, %f139, %f134;
	ld.shared.f32 	%f141, [%r205+320];
	fma.rn.f32 	%f142, %f121, %f141, %f136;
	fma.rn.f32 	%f143, %f129, %f139, %f137;
	fma.rn.f32 	%f144, %f129, %f141, %f138;
	ld.shared.f32 	%f145, [%r205+384];
	fma.rn.f32 	%f146, %f122, %f145, %f140;
	ld.shared.f32 	%f147, [%r205+448];
	fma.rn.f32 	%f148, %f122, %f147, %f142;
	fma.rn.f32 	%f149, %f130, %f145, %f143;
	fma.rn.f32 	%f150, %f130, %f147, %f144;
	ld.shared.v4.f32 	{%f151, %f152, %f153, %f154}, [%r201+16];
	ld.shared.f32 	%f155, [%r205+512];
	fma.rn.f32 	%f156, %f151, %f155, %f146;
	ld.shared.f32 	%f157, [%r205+576];
	fma.rn.f32 	%f158, %f151, %f157, %f148;
	ld.shared.v4.f32 	{%f159, %f160, %f161, %f162}, [%r201+1040];
	fma.rn.f32 	%f163, %f159, %f155, %f149;
	fma.rn.f32 	%f164, %f159, %f157, %f150;
	ld.shared.f32 	%f165, [%r205+640];
	fma.rn.f32 	%f166, %f152, %f165, %f156;
	ld.shared.f32 	%f167, [%r205+704];
	fma.rn.f32 	%f168, %f152, %f167, %f158;
	fma.rn.f32 	%f169, %f160, %f165, %f163;
	fma.rn.f32 	%f170, %f160, %f167, %f164;
	ld.shared.f32 	%f171, [%r205+768];
	fma.rn.f32 	%f172, %f153, %f171, %f166;
	ld.shared.f32 	%f173, [%r205+832];
	fma.rn.f32 	%f174, %f153, %f173, %f168;
	fma.rn.f32 	%f175, %f161, %f171, %f169;
	fma.rn.f32 	%f176, %f161, %f173, %f170;
	ld.shared.f32 	%f177, [%r205+896];
	fma.rn.f32 	%f389, %f154, %f177, %f172;
	ld.shared.f32 	%f178, [%r205+960];
	fma.rn.f32 	%f388, %f154, %f178, %f174;
	fma.rn.f32 	%f391, %f162, %f177, %f175;
	fma.rn.f32 	%f392, %f162, %f178, %f176;
	add.s32 	%r261, %r261, 8;
	setp.ne.s32 	%p14, %r261, 32;
	@%p14 bra 	$L__BB0_18;
	mul.wide.s32 	%rd27, %r50, 4;
	add.s64 	%rd28, %rd2, %rd27;
	ld.global.v4.f32 	{%f179, %f180, %f181, %f182}, [%rd28];
	ld.global.v4.f32 	{%f183, %f184, %f185, %f186}, [%rd28+8192];
	bar.sync 	0;
	st.shared.v4.f32 	[%r15], {%f179, %f180, %f181, %f182};
	st.shared.v4.f32 	[%r15+2048], {%f183, %f184, %f185, %f186};
	bar.sync 	0;
	mov.b32 	%r262, 0;
$L__BB0_20:
	add.s32 	%r207, %r16, %r262;
	shl.b32 	%r208, %r207, 2;
	add.s32 	%r210, %r168, %r208;
	ld.shared.v4.f32 	{%f187, %f188, %f189, %f190}, [%r210];
	shl.b32 	%r212, %r262, 7;
	or.b32  	%r213, %r212, %r202;
	add.s32 	%r214, %r7, %r213;
	ld.shared.f32 	%f191, [%r214];
	fma.rn.f32 	%f192, %f187, %f191, %f387;
	ld.shared.f32 	%f193, [%r214+64];
	fma.rn.f32 	%f194, %f187, %f193, %f386;
	ld.shared.v4.f32 	{%f195, %f196, %f197, %f198}, [%r210+1024];
	fma.rn.f32 	%f199, %f195, %f191, %f393;
	fma.rn.f32 	%f200, %f195, %f193, %f394;
	ld.shared.f32 	%f201, [%r214+128];
	fma.rn.f32 	%f202, %f188, %f201, %f192;
	ld.shared.f32 	%f203, [%r214+192];
	fma.rn.f32 	%f204, %f188, %f203, %f194;
	fma.rn.f32 	%f205, %f196, %f201, %f199;
	fma.rn.f32 	%f206, %f196, %f203, %f200;
	ld.shared.f32 	%f207, [%r214+256];
	fma.rn.f32 	%f208, %f189, %f207, %f202;
	ld.shared.f32 	%f209, [%r214+320];
	fma.rn.f32 	%f210, %f189, %f209, %f204;
	fma.rn.f32 	%f211, %f197, %f207, %f205;
	fma.rn.f32 	%f212, %f197, %f209, %f206;
	ld.shared.f32 	%f213, [%r214+384];
	fma.rn.f32 	%f214, %f190, %f213, %f208;
	ld.shared.f32 	%f215, [%r214+448];
	fma.rn.f32 	%f216, %f190, %f215, %f210;
	fma.rn.f32 	%f217, %f198, %f213, %f211;
	fma.rn.f32 	%f218, %f198, %f215, %f212;
	ld.shared.v4.f32 	{%f219, %f220, %f221, %f222}, [%r210+16];
	ld.shared.f32 	%f223, [%r214+512];
	fma.rn.f32 	%f224, %f219, %f223, %f214;
	ld.shared.f32 	%f225, [%r214+576];
	fma.rn.f32 	%f226, %f219, %f225, %f216;
	ld.shared.v4.f32 	{%f227, %f228, %f229, %f230}, [%r210+1040];
	fma.rn.f32 	%f231, %f227, %f223, %f217;
	fma.rn.f32 	%f232, %f227, %f225, %f218;
	ld.shared.f32 	%f233, [%r214+640];
	fma.rn.f32 	%f234, %f220, %f233, %f224;
	ld.shared.f32 	%f235, [%r214+704];
	fma.rn.f32 	%f236, %f220, %f235, %f226;
	fma.rn.f32 	%f237, %f228, %f233, %f231;
	fma.rn.f32 	%f238, %f228, %f235, %f232;
	ld.shared.f32 	%f239, [%r214+768];
	fma.rn.f32 	%f240, %f221, %f239, %f234;
	ld.shared.f32 	%f241, [%r214+832];
	fma.rn.f32 	%f242, %f221, %f241, %f236;
	fma.rn.f32 	%f243, %f229, %f239, %f237;
	fma.rn.f32 	%f244, %f229, %f241, %f238;
	ld.shared.f32 	%f245, [%r214+896];
	fma.rn.f32 	%f387, %f222, %f245, %f240;
	ld.shared.f32 	%f246, [%r214+960];
	fma.rn.f32 	%f386, %f222, %f246, %f242;
	fma.rn.f32 	%f393, %f230, %f245, %f243;
	fma.rn.f32 	%f394, %f230, %f246, %f244;
	add.s32 	%r262, %r262, 8;
	setp.ne.s32 	%p15, %r262, 32;
	@%p15 bra 	$L__BB0_20;
	shl.b32 	%r216, %r50, 1;
	mul.wide.s32 	%rd29, %r216, 4;
	add.s64 	%rd30, %rd2, %rd29;
	ld.global.v4.f32 	{%f247, %f248, %f249, %f250}, [%rd30];
	ld.global.v4.f32 	{%f251, %f252, %f253, %f254}, [%rd30+8192];
	bar.sync 	0;
	st.shared.v4.f32 	[%r15], {%f247, %f248, %f249, %f250};
	st.shared.v4.f32 	[%r15+2048], {%f251, %f252, %f253, %f254};
	bar.sync 	0;
	mov.b32 	%r263, 0;
$L__BB0_22:
	add.s32 	%r217, %r16, %r263;
	shl.b32 	%r218, %r217, 2;
	add.s32 	%r220, %r168, %r218;
	ld.shared.v4.f32 	{%f255, %f256, %f257, %f258}, [%r220];
	shl.b32 	%r222, %r263, 7;
	or.b32  	%r223, %r222, %r202;
	add.s32 	%r224, %r7, %r223;
	ld.shared.f32 	%f259, [%r224];
	fma.rn.f32 	%f260, %f255, %f259, %f385;
	ld.shared.f32 	%f261, [%r224+64];
	fma.rn.f32 	%f262, %f255, %f261, %f384;
	ld.shared.v4.f32 	{%f263, %f264, %f265, %f266}, [%r220+1024];
	fma.rn.f32 	%f267, %f263, %f259, %f395;
	fma.rn.f32 	%f268, %f263, %f261, %f396;
	ld.shared.f32 	%f269, [%r224+128];
	fma.rn.f32 	%f270, %f256, %f269, %f260;
	ld.shared.f32 	%f271, [%r224+192];
	fma.rn.f32 	%f272, %f256, %f271, %f262;
	fma.rn.f32 	%f273, %f264, %f269, %f267;
	fma.rn.f32 	%f274, %f264, %f271, %f268;
	ld.shared.f32 	%f275, [%r224+256];
	fma.rn.f32 	%f276, %f257, %f275, %f270;
	ld.shared.f32 	%f277, [%r224+320];
	fma.rn.f32 	%f278, %f257, %f277, %f272;
	fma.rn.f32 	%f279, %f265, %f275, %f273;
	fma.rn.f32 	%f280, %f265, %f277, %f274;
	ld.shared.f32 	%f281, [%r224+384];
	fma.rn.f32 	%f282, %f258, %f281, %f276;
	ld.shared.f32 	%f283, [%r224+448];
	fma.rn.f32 	%f284, %f258, %f283, %f278;
	fma.rn.f32 	%f285, %f266, %f281, %f279;
	fma.rn.f32 	%f286, %f266, %f283, %f280;
	ld.shared.v4.f32 	{%f287, %f288, %f289, %f290}, [%r220+16];
	ld.shared.f32 	%f291, [%r224+512];
	fma.rn.f32 	%f292, %f287, %f291, %f282;
	ld.shared.f32 	%f293, [%r224+576];
	fma.rn.f32 	%f294, %f287, %f293, %f284;
	ld.shared.v4.f32 	{%f295, %f296, %f297, %f298}, [%r220+1040];
	fma.rn.f32 	%f299, %f295, %f291, %f285;
	fma.rn.f32 	%f300, %f295, %f293, %f286;
	ld.shared.f32 	%f301, [%r224+640];
	fma.rn.f32 	%f302, %f288, %f301, %f292;
	ld.shared.f32 	%f303, [%r224+704];
	fma.rn.f32 	%f304, %f288, %f303, %f294;
	fma.rn.f32 	%f305, %f296, %f301, %f299;
	fma.rn.f32 	%f306, %f296, %f303, %f300;
	ld.shared.f32 	%f307, [%r224+768];
	fma.rn.f32 	%f308, %f289, %f307, %f302;
	ld.shared.f32 	%f309, [%r224+832];
	fma.rn.f32 	%f310, %f289, %f309, %f304;
	fma.rn.f32 	%f311, %f297, %f307, %f305;
	fma.rn.f32 	%f312, %f297, %f309, %f306;
	ld.shared.f32 	%f313, [%r224+896];
	fma.rn.f32 	%f385, %f290, %f313, %f308;
	ld.shared.f32 	%f314, [%r224+960];
	fma.rn.f32 	%f384, %f290, %f314, %f310;
	fma.rn.f32 	%f395, %f298, %f313, %f311;
	fma.rn.f32 	%f396, %f298, %f314, %f312;
	add.s32 	%r263, %r263, 8;
	setp.ne.s32 	%p16, %r263, 32;
	@%p16 bra 	$L__BB0_22;
	mul.lo.s32 	%r226, %r50, 3;
	mul.wide.s32 	%rd31, %r226, 4;
	add.s64 	%rd32, %rd2, %rd31;
	ld.global.v4.f32 	{%f315, %f316, %f317, %f318}, [%rd32];
	ld.global.v4.f32 	{%f319, %f320, %f321, %f322}, [%rd32+8192];
	bar.sync 	0;
	st.shared.v4.f32 	[%r15], {%f315, %f316, %f317, %f318};
	st.shared.v4.f32 	[%r15+2048], {%f319, %f320, %f321, %f322};
	bar.sync 	0;
	mov.b32 	%r264, 0;
$L__BB0_24:
	add.s32 	%r227, %r16, %r264;
	shl.b32 	%r228, %r227, 2;
	add.s32 	%r230, %r168, %r228;
	ld.shared.v4.f32 	{%f323, %f324, %f325, %f326}, [%r230];
	shl.b32 	%r232, %r264, 7;
	or.b32  	%r233, %r232, %r202;
	add.s32 	%r234, %r7, %r233;
	ld.shared.f32 	%f327, [%r234];
	fma.rn.f32 	%f328, %f323, %f327, %f383;
	ld.shared.f32 	%f329, [%r234+64];
	fma.rn.f32 	%f330, %f323, %f329, %f390;
	ld.shared.v4.f32 	{%f331, %f332, %f333, %f334}, [%r230+1024];
	fma.rn.f32 	%f335, %f331, %f327, %f397;
	fma.rn.f32 	%f336, %f331, %f329, %f398;
	ld.shared.f32 	%f337, [%r234+128];
	fma.rn.f32 	%f338, %f324, %f337, %f328;
	ld.shared.f32 	%f339, [%r234+192];
	fma.rn.f32 	%f340, %f324, %f339, %f330;
	fma.rn.f32 	%f341, %f332, %f337, %f335;
	fma.rn.f32 	%f342, %f332, %f339, %f336;
	ld.shared.f32 	%f343, [%r234+256];
	fma.rn.f32 	%f344, %f325, %f343, %f338;
	ld.shared.f32 	%f345, [%r234+320];
	fma.rn.f32 	%f346, %f325, %f345, %f340;
	fma.rn.f32 	%f347, %f333, %f343, %f341;
	fma.rn.f32 	%f348, %f333, %f345, %f342;
	ld.shared.f32 	%f349, [%r234+384];
	fma.rn.f32 	%f350, %f326, %f349, %f344;
	ld.shared.f32 	%f351, [%r234+448];
	fma.rn.f32 	%f352, %f326, %f351, %f346;
	fma.rn.f32 	%f353, %f334, %f349, %f347;
	fma.rn.f32 	%f354, %f334, %f351, %f348;
	ld.shared.v4.f32 	{%f355, %f356, %f357, %f358}, [%r230+16];
	ld.shared.f32 	%f359, [%r234+512];
	fma.rn.f32 	%f360, %f355, %f359, %f350;
	ld.shared.f32 	%f361, [%r234+576];
	fma.rn.f32 	%f362, %f355, %f361, %f352;
	ld.shared.v4.f32 	{%f363, %f364, %f365, %f366}, [%r230+1040];
	fma.rn.f32 	%f367, %f363, %f359, %f353;
	fma.rn.f32 	%f368, %f363, %f361, %f354;
	ld.shared.f32 	%f369, [%r234+640];
	fma.rn.f32 	%f370, %f356, %f369, %f360;
	ld.shared.f32 	%f371, [%r234+704];
	fma.rn.f32 	%f372, %f356, %f371, %f362;
	fma.rn.f32 	%f373, %f364, %f369, %f367;
	fma.rn.f32 	%f374, %f364, %f371, %f368;
	ld.shared.f32 	%f375, [%r234+768];
	fma.rn.f32 	%f376, %f357, %f375, %f370;
	ld.shared.f32 	%f377, [%r234+832];
	fma.rn.f32 	%f378, %f357, %f377, %f372;
	fma.rn.f32 	%f379, %f365, %f375, %f373;
	fma.rn.f32 	%f380, %f365, %f377, %f374;
	ld.shared.f32 	%f381, [%r234+896];
	fma.rn.f32 	%f383, %f358, %f381, %f376;
	ld.shared.f32 	%f382, [%r234+960];
	fma.rn.f32 	%f390, %f358, %f382, %f378;
	fma.rn.f32 	%f397, %f366, %f381, %f379;
	fma.rn.f32 	%f398, %f366, %f382, %f380;
	add.s32 	%r264, %r264, 8;
	setp.ne.s32 	%p17, %r264, 32;
	@%p17 bra 	$L__BB0_24;
	bar.sync 	0;
	add.s32 	%r247, %r247, 1;
	setp.eq.s32 	%p18, %r247, %r6;
	@%p18 bra 	$L__BB0_26;
	bra.uni 	$L__BB0_2;
$L__BB0_26:
	ld.param.u64 	%rd47, [DepthConvFused_2_kernel0_param_3];
	shr.u32 	%r235, %r3, 1;
	add.s32 	%r236, %r4, %r235;
	shl.b32 	%r237, %r3, 1;
	and.b32  	%r238, %r237, 2;
	shr.u32 	%r239, %r2, 4;
	add.s32 	%r240, %r238, %r239;
	add.s32 	%r241, %r240, %r5;
	and.b32  	%r242, %r2, 15;
	mad.lo.s32 	%r243, %r236, %r48, %r241;
	mad.lo.s32 	%r244, %r243, %r49, %r242;
	mul.lo.s32 	%r245, %r48, %r49;
	shl.b32 	%r246, %r245, 1;
	cvta.to.global.u64 	%rd33, %rd47;
	mul.wide.s32 	%rd34, %r244, 4;
	add.s64 	%rd35, %rd33, %rd34;
	st.global.f32 	[%rd35], %f389;
	st.global.f32 	[%rd35+64], %f388;
	mul.wide.s32 	%rd36, %r246, 4;
	add.s64 	%rd37, %rd35, %rd36;
	st.global.f32 	[%rd37], %f391;
	st.global.f32 	[%rd37+64], %f392;
	mul.wide.s32 	%rd38, %r50, 4;
	add.s64 	%rd39, %rd35, %rd38;
	st.global.f32 	[%rd39], %f387;
	st.global.f32 	[%rd39+64], %f386;
	add.s64 	%rd40, %rd39, %rd36;
	st.global.f32 	[%rd40], %f393;
	st.global.f32 	[%rd40+64], %f394;
	add.s64 	%rd41, %rd39, %rd38;
	st.global.f32 	[%rd41], %f385;
	st.global.f32 	[%rd41+64], %f384;
	add.s64 	%rd42, %rd41, %rd36;
	st.global.f32 	[%rd42], %f395;
	st.global.f32 	[%rd42+64], %f396;
	add.s64 	%rd43, %rd41, %rd38;
	st.global.f32 	[%rd43], %f383;
	st.global.f32 	[%rd43+64], %f390;
	add.s64 	%rd44, %rd43, %rd36;
	st.global.f32 	[%rd44], %f397;
	st.global.f32 	[%rd44+64], %f398;
	ret;

}


// ===== COMPILED SASS (sm_100) =====

	.target	sm_100

	.elftype	@"ET_EXEC"


//--------------------- .note.nv.tkinfo           --------------------------
	.section	.note.nv.tkinfo,"",@"SHT_NOTE"
	.sectionflags	@"SHF_NOTE_NV_TKINFO"
	.tkinfo
        /*0018*/ 	.word	0x00000002
        /*0030*/ 	.string	""
        /*0030*/ 	.string	"ptxas"
        /*0030*/ 	.string	"Cuda compilation tools, release 13.0, V13.0.88"
        /*0030*/ 	.string	"Build cuda_13.0.r13.0/compiler.36424714_0"
        /*0030*/ 	.string	"-arch sm_100 -m 64 "



//--------------------- .note.nv.cuinfo           --------------------------
	.section	.note.nv.cuinfo,"",@"SHT_NOTE"
	.sectionflags	@"SHF_NOTE_NV_CUINFO"
        /*0018*/ 	.short	0x0002
        /*001a*/ 	.short	0x0064
        /*001c*/ 	.short	0x0082
	.zero		2


//--------------------- .nv.info                  --------------------------
	.section	.nv.info,"",@"SHT_CUDA_INFO"
	.align	4


	//----- nvinfo : EIATTR_REGCOUNT
	.align		4
        /*0000*/ 	.byte	0x04, 0x2f
        /*0002*/ 	.short	(.L_1 - .L_0)
	.align		4
.L_0:
        /*0004*/ 	.word	index@(DepthConvFused_2_kernel0)
        /*0008*/ 	.word	0x0000003e


	//----- nvinfo : EIATTR_FRAME_SIZE
	.align		4
.L_1:
        /*000c*/ 	.byte	0x04, 0x11
        /*000e*/ 	.short	(.L_3 - .L_2)
	.align		4
.L_2:
        /*0010*/ 	.word	index@(DepthConvFused_2_kernel0)
        /*0014*/ 	.word	0x00000000


	//----- nvinfo : EIATTR_MIN_STACK_SIZE
	.align		4
.L_3:
        /*0018*/ 	.byte	0x04, 0x12
        /*001a*/ 	.short	(.L_5 - .L_4)
	.align		4
.L_4:
        /*001c*/ 	.word	index@(DepthConvFused_2_kernel0)
        /*0020*/ 	.word	0x00000000
.L_5:


//--------------------- .nv.compat                --------------------------
	.section	.nv.compat,"",@"SHT_CUDA_COMPAT_INFO"
	.align	4
        /*0000*/ 	.byte	0x02, 0x09, 0x00, 0x00, 0x02, 0x02, 0x01, 0x00, 0x02, 0x05, 0x05, 0x00, 0x03, 0x07, 0x01, 0x01
        /*0010*/ 	.byte	0x02, 0x03, 0x00, 0x00, 0x02, 0x06, 0x01, 0x00, 0x04, 0x0b, 0x08, 0x00, 0x09, 0x00, 0x00, 0x00
        /*0020*/ 	.byte	0x00, 0x00, 0x00, 0x00


//--------------------- .nv.info.DepthConvFused_2_kernel0 --------------------------
	.section	.nv.info.DepthConvFused_2_kernel0,"",@"SHT_CUDA_INFO"
	.sectionflags	@""
	.align	4


	//----- nvinfo : EIATTR_CUDA_API_VERSION
	.align		4
        /*0000*/ 	.byte	0x04, 0x37
        /*0002*/ 	.short	(.L_7 - .L_6)
.L_6:
        /*0004*/ 	.word	0x00000082


	//----- nvinfo : EIATTR_KPARAM_INFO
	.align		4
.L_7:
        /*0008*/ 	.byte	0x04, 0x17
        /*000a*/ 	.short	(.L_9 - .L_8)
.L_8:
        /*000c*/ 	.word	0x00000000
        /*0010*/ 	.short	0x0009
        /*0012*/ 	.short	0x0034
        /*0014*/ 	.byte	0x00, 0xf0, 0x11, 0x00


	//----- nvinfo : EIATTR_KPARAM_INFO
	.align		4
.L_9:
        /*0018*/ 	.byte	0x04, 0x17
        /*001a*/ 	.short	(.L_11 - .L_10)
.L_10:
        /*001c*/ 	.word	0x00000000
        /*0020*/ 	.short	0x0008
        /*0022*/ 	.short	0x0030
        /*0024*/ 	.byte	0x00, 0xf0, 0x11, 0x00


	//----- nvinfo : EIATTR_KPARAM_INFO
	.align		4
.L_11:
        /*0028*/ 	.byte	0x04, 0x17
        /*002a*/ 	.short	(.L_13 - .L_12)
.L_12:
        /*002c*/ 	.word	0x00000000
        /*0030*/ 	.short	0x0007
        /*0032*/ 	.short	0x002c
        /*0034*/ 	.byte	0x00, 0xf0, 0x11, 0x00


	//----- nvinfo : EIATTR_KPARAM_INFO
	.align		4
.L_13:
        /*0038*/ 	.byte	0x04, 0x17
        /*003a*/ 	.short	(.L_15 - .L_14)
.L_14:
        /*003c*/ 	.word	0x00000000
        /*0040*/ 	.short	0x0006
        /*0042*/ 	.short	0x0028
        /*0044*/ 	.byte	0x00, 0xf0, 0x11, 0x00


	//----- nvinfo : EIATTR_KPARAM_INFO
	.align		4
.L_15:
        /*0048*/ 	.byte	0x04, 0x17
        /*004a*/ 	.short	(.L_17 - .L_16)
.L_16:
        /*004c*/ 	.word	0x00000000
        /*0050*/ 	.short	0x0005
        /*0052*/ 	.short	0x0024
        /*0054*/ 	.byte	0x00, 0xf0, 0x11, 0x00


	//----- nvinfo : EIATTR_KPARAM_INFO
	.align		4
.L_17:
        /*0058*/ 	.byte	0x04, 0x17
        /*005a*/ 	.short	(.L_19 - .L_18)
.L_18:
        /*005c*/ 	.word	0x00000000
        /*0060*/ 	.short	0x0004
        /*0062*/ 	.short	0x0020
        /*0064*/ 	.byte	0x00, 0xf0, 0x11, 0x00


	//----- nvinfo : EIATTR_KPARAM_INFO
	.align		4
.L_19:
        /*0068*/ 	.byte	0x04, 0x17
        /*006a*/ 	.short	(.L_21 - .L_20)
.L_20:
        /*006c*/ 	.word	0x00000000
        /*0070*/ 	.short	0x0003
        /*0072*/ 	.short	0x0018
        /*0074*/ 	.byte	0x00, 0xf5, 0x21, 0x00


	//----- nvinfo : EIATTR_KPARAM_INFO
	.align		4
.L_21:
        /*0078*/ 	.byte	0x04, 0x17
        /*007a*/ 	.short	(.L_23 - .L_22)
.L_22:
        /*007c*/ 	.word	0x00000000
        /*0080*/ 	.short	0x0002
        /*0082*/ 	.short	0x0010
        /*0084*/ 	.byte	0x00, 0xf5, 0x21, 0x00


	//----- nvinfo : EIATTR_KPARAM_INFO
	.align		4
.L_23:
        /*0088*/ 	.byte	0x04, 0x17
        /*008a*/ 	.short	(.L_25 - .L_24)
.L_24:
        /*008c*/ 	.word	0x00000000
        /*0090*/ 	.short	0x0001
        /*0092*/ 	.short	0x0008
        /*0094*/ 	.byte	0x00, 0xf5, 0x21, 0x00


	//----- nvinfo : EIATTR_KPARAM_INFO
	.align		4
.L_25:
        /*0098*/ 	.byte	0x04, 0x17
        /*009a*/ 	.short	(.L_27 - .L_26)
.L_26:
        /*009c*/ 	.word	0x00000000
        /*00a0*/ 	.short	0x0000
        /*00a2*/ 	.short	0x0000
        /*00a4*/ 	.byte	0x00, 0xf5, 0x21, 0x00


	//----- nvinfo : EIATTR_SPARSE_MMA_MASK
	.align		4
.L_27:
        /*00a8*/ 	.byte	0x03, 0x50
        /*00aa*/ 	.short	0x0000


	//----- nvinfo : EIATTR_MAXREG_COUNT
	.align		4
        /*00ac*/ 	.byte	0x03, 0x1b
        /*00ae*/ 	.short	0x00ff


	//----- nvinfo : EIATTR_NUM_BARRIERS
	.align		4
        /*00b0*/ 	.byte	0x02, 0x4c
        /*00b2*/ 	.byte	0x01
	.zero		1


	//----- nvinfo : EIATTR_MERCURY_ISA_VERSION
	.align		4
        /*00b4*/ 	.byte	0x03, 0x5f
        /*00b6*/ 	.short	0x0101


	//----- nvinfo : EIATTR_VRC_CTA_INIT_COUNT
	.align		4
        /*00b8*/ 	.byte	0x02, 0x4a
	.zero		1
	.zero		1


	//----- nvinfo : EIATTR_EXIT_INSTR_OFFSETS
	.align		4
        /*00bc*/ 	.byte	0x04, 0x1c
        /*00be*/ 	.short	(.L_29 - .L_28)


	//   ....[0]....
.L_28:
        /*00c0*/ 	.word	0x00005480


	//----- nvinfo : EIATTR_CBANK_PARAM_SIZE
	.align		4
.L_29:
        /*00c4*/ 	.byte	0x03, 0x19
        /*00c6*/ 	.short	0x0038


	//----- nvinfo : EIATTR_PARAM_CBANK
	.align		4
        /*00c8*/ 	.byte	0x04, 0x0a
        /*00ca*/ 	.short	(.L_31 - .L_30)
	.align		4
.L_30:
        /*00cc*/ 	.word	index@(.nv.constant0.DepthConvFused_2_kernel0)
        /*00d0*/ 	.short	0x0380
        /*00d2*/ 	.short	0x0038


	//----- nvinfo : EIATTR_SW_WAR
	.align		4
.L_31:
        /*00d4*/ 	.byte	0x04, 0x36
        /*00d6*/ 	.short	(.L_33 - .L_32)
.L_32:
        /*00d8*/ 	.word	0x00000008
.L_33:


//--------------------- .nv.callgraph             --------------------------
	.section	.nv.callgraph,"",@"SHT_CUDA_CALLGRAPH"
	.align	4
	.sectionentsize	8
	.align		4
        /*0000*/ 	.word	0x00000000
	.align		4
        /*0004*/ 	.word	0xffffffff
	.align		4
        /*0008*/ 	.word	0x00000000
	.align		4
        /*000c*/ 	.word	0xfffffffe
	.align		4
        /*0010*/ 	.word	0x00000000
	.align		4
        /*0014*/ 	.word	0xfffffffd
	.align		4
        /*0018*/ 	.word	0x00000000
	.align		4
        /*001c*/ 	.word	0xfffffffc


//--------------------- .text.DepthConvFused_2_kernel0 --------------------------
	.section	.text.DepthConvFused_2_kernel0,"ax",@progbits
	.align	128
        .global         DepthConvFused_2_kernel0
        .type           DepthConvFused_2_kernel0,@function
        .size           DepthConvFused_2_kernel0,(.L_x_3 - DepthConvFused_2_kernel0)
        .other          DepthConvFused_2_kernel0,@"STO_CUDA_ENTRY STV_DEFAULT"
DepthConvFused_2_kernel0:
.text.DepthConvFused_2_kernel0:
[----:B------:R-:W-:Y:S01]  /*0000*/  LDC R1, c[0x0][0x37c] ;  /* 0x0000df00ff017b82 */ /* 0x000fe20000000800 */
[----:B------:R-:W0:Y:S07]  /*0010*/  LDCU.64 UR8, c[0x0][0x3a8] ;  /* 0x00007500ff0877ac */ /* 0x000e2e0008000a00 */
[----:B------:R-:W1:Y:S01]  /*0020*/  S2UR UR13, SR_CTAID.X ;  /* 0x00000000000d79c3 */ /* 0x000e620000002500 */
[----:B------:R-:W-:Y:S01]  /*0030*/  HFMA2 R53, -RZ, RZ, 0, 0 ;  /* 0x00000000ff357431 */ /* 0x000fe200000001ff */
[----:B------:R-:W-:Y:S01]  /*0040*/  CS2R R38, SRZ ;  /* 0x0000000000267805 */ /* 0x000fe2000001ff00 */
[----:B------:R-:W-:Y:S01]  /*0050*/  UMOV UR4, URZ ;  /* 0x000000ff00047c82 */ /* 0x000fe20008000000 */
[----:B------:R-:W-:Y:S01]  /*0060*/  HFMA2 R49, -RZ, RZ, 0, 0 ;  /* 0x00000000ff317431 */ /* 0x000fe200000001ff */
[----:B------:R-:W-:Y:S01]  /*0070*/  CS2R R40, SRZ ;  /* 0x0000000000287805 */ /* 0x000fe2000001ff00 */
[----:B------:R-:W-:Y:S01]  /*0080*/  HFMA2 R35, -RZ, RZ, 0, 0 ;  /* 0x00000000ff237431 */ /* 0x000fe200000001ff */
[----:B------:R-:W-:Y:S01]  /*0090*/  MOV R51, RZ ;  /* 0x000000ff00337202 */ /* 0x000fe20000000f00 */
[----:B------:R-:W2:Y:S01]  /*00a0*/  S2UR UR16, SR_CTAID.Y ;  /* 0x00000000001079c3 */ /* 0x000ea20000002600 */
[----:B------:R-:W-:-:S02]  /*00b0*/  CS2R R36, SRZ ;  /* 0x0000000000247805 */ /* 0x000fc4000001ff00 */
[----:B------:R-:W-:Y:S02]  /*00c0*/  CS2R R46, SRZ ;  /* 0x00000000002e7805 */ /* 0x000fe4000001ff00 */
[----:B------:R-:W-:Y:S02]  /*00d0*/  CS2R R44, SRZ ;  /* 0x00000000002c7805 */ /* 0x000fe4000001ff00 */
[----:B------:R-:W-:Y:S01]  /*00e0*/  CS2R R42, SRZ ;  /* 0x00000000002a7805 */ /* 0x000fe2000001ff00 */
[----:B------:R-:W3:Y:S01]  /*00f0*/  LDCU.64 UR18, c[0x0][0x358] ;  /* 0x00006b00ff1277ac */ /* 0x000ee20008000a00 */
[----:B0-----:R-:W-:Y:S02]  /*0100*/  IABS R0, UR9 ;  /* 0x0000000900007c13 */ /* 0x001fe40008000000 */
[----:B------:R-:W-:Y:S02]  /*0110*/  IABS R3, UR8 ;  /* 0x0000000800037c13 */ /* 0x000fe40008000000 */
[----:B------:R-:W-:-:S02]  /*0120*/  R2UR UR10, R0 ;  /* 0x00000000000a72ca */ /* 0x000fc400000e0000 */
[----:B------:R-:W-:Y:S02]  /*0130*/  R2UR UR7, R3 ;  /* 0x00000000030772ca */ /* 0x000fe400000e0000 */
[----:B------:R-:W0:Y:S09]  /*0140*/  S2R R3, SR_TID.Y ;  /* 0x0000000000037919 */ /* 0x000e320000002200 */
[----:B------:R-:W4:Y:S08]  /*0150*/  I2F.RP R0, UR10 ;  /* 0x0000000a00007d06 */ /* 0x000f300008209400 */
[----:B----4-:R-:W4:Y:S02]  /*0160*/  MUFU.RCP R0, R0 ;  /* 0x0000000000007308 */ /* 0x010f240000001000 */
[----:B----4-:R-:W-:-:S02]  /*0170*/  IADD3 R2, PT, PT, R0, 0xffffffe, RZ ;  /* 0x0ffffffe00027810 */ /* 0x010fc40007ffe0ff */
[----:B------:R-:W4:Y:S04]  /*0180*/  S2R R0, SR_TID.X ;  /* 0x0000000000007919 */ /* 0x000f280000002100 */
[----:B------:R-:W5:Y:S02]  /*0190*/  F2I.FTZ.U32.TRUNC.NTZ R2, R2 ;  /* 0x0000000200027305 */ /* 0x000f64000021f000 */
[----:B-----5:R-:W-:-:S13]  /*01a0*/  R2UR UR5, R2 ;  /* 0x00000000020572ca */ /* 0x020fda00000e0000 */
[----:B------:R-:W-:-:S04]  /*01b0*/  UIADD3 UR6, UPT, UPT, URZ, -UR5, URZ ;  /* 0x80000005ff067290 */ /* 0x000fc8000fffe0ff */
[----:B------:R-:W-:-:S04]  /*01c0*/  UIMAD UR6, UR6, UR10, URZ ;  /* 0x0000000a060672a4 */ /* 0x000fc8000f8e02ff */
[----:B------:R-:W-:-:S04]  /*01d0*/  UIMAD.WIDE.U32 UR4, UR5, UR6, UR4 ;  /* 0x00000006050472a5 */ /* 0x000fc8000f8e0004 */
[----:B------:R-:W-:-:S04]  /*01e0*/  UIMAD.WIDE.U32 UR4, UR5, UR7, URZ ;  /* 0x00000007050472a5 */ /* 0x000fc8000f8e00ff */
[----:B------:R-:W-:-:S04]  /*01f0*/  UIADD3 UR4, UPT, UPT, -UR5, URZ, URZ ;  /* 0x000000ff05047290 */ /* 0x000fc8000fffe1ff */
[----:B------:R-:W-:-:S04]  /*0200*/  UIMAD UR4, UR10, UR4, UR7 ;  /* 0x000000040a0472a4 */ /* 0x000fc8000f8e0207 */
[----:B------:R-:W-:-:S11]  /*0210*/  UISETP.GT.U32.AND UP0, UPT, UR10, UR4, UPT ;  /* 0x000000040a00728c */ /* 0x000fd6000bf04070 */
[----:B------:R-:W-:Y:S02]  /*0220*/  @!UP0 UIADD3 UR4, UPT, UPT, UR4, -UR10, URZ ;  /* 0x8000000a04048290 */ /* 0x000fe4000fffe0ff */
[----:B------:R-:W-:Y:S02]  /*0230*/  @!UP0 UIADD3 UR5, UPT, UPT, UR5, 0x1, URZ ;  /* 0x0000000105058890 */ /* 0x000fe4000fffe0ff */
[----:B------:R-:W-:Y:S02]  /*0240*/  UISETP.GE.U32.AND UP1, UPT, UR4, UR10, UPT ;  /* 0x0000000a0400728c */ /* 0x000fe4000bf26070 */
[----:B------:R-:W-:Y:S01]  /*0250*/  ULOP3.LUT UR4, UR8, UR9, URZ, 0x3c, !UPT ;  /* 0x0000000908047292 */ /* 0x000fe2000f8e3cff */
[----:B------:R-:W0:Y:S03]  /*0260*/  LDCU.64 UR10, c[0x0][0x3b0] ;  /* 0x00007600ff0a77ac */ /* 0x000e260008000a00 */
[----:B------:R-:W-:-:S05]  /*0270*/  UISETP.GE.AND UP0, UPT, UR4, URZ, UPT ;  /* 0x000000ff0400728c */ /* 0x000fca000bf06270 */
[----:B------:R-:W-:Y:S02]  /*0280*/  @UP1 UIADD3 UR5, UPT, UPT, UR5, 0x1, URZ ;  /* 0x0000000105051890 */ /* 0x000fe4000fffe0ff */
[----:B------:R-:W-:-:S05]  /*0290*/  UISETP.NE.AND UP1, UPT, UR9, URZ, UPT ;  /* 0x000000ff0900728c */ /* 0x000fca000bf25270 */
[----:B------:R-:W-:Y:S01]  /*02a0*/  UMOV UR7, UR5 ;  /* 0x0000000500077c82 */ /* 0x000fe20008000000 */
[----:B------:R-:W-:-:S05]  /*02b0*/  @!UP0 UIADD3 UR7, UPT, UPT, -UR5, URZ, URZ ;  /* 0x000000ff05078290 */ /* 0x000fca000fffe1ff */
[----:B------:R-:W-:-:S04]  /*02c0*/  @!UP1 ULOP3.LUT UR7, URZ, UR9, URZ, 0x33, !UPT ;  /* 0x00000009ff079292 */ /* 0x000fc8000f8e33ff */
[----:B------:R-:W-:-:S09]  /*02d0*/  UISETP.GE.AND UP0, UPT, UR7, 0x1, UPT ;  /* 0x000000010700788c */ /* 0x000fd2000bf06270 */
[----:B01234-:R-:W-:Y:S05]  /*02e0*/  BRA.U !UP0, `(.L_x_0) ;  /* 0x0000004d08ac7547 */ /* 0x01ffea000b800000 */
[----:B------:R-:W0:Y:S01]  /*02f0*/  S2R R2, SR_CTAID.X ;  /* 0x0000000000027919 */ /* 0x000e220000002500 */
[----:B------:R-:W1:Y:S01]  /*0300*/  S2UR UR5, SR_CgaCtaId ;  /* 0x00000000000579c3 */ /* 0x000e620000008800 */
[----:B------:R-:W-:Y:S01]  /*0310*/  SHF.R.U32.HI R5, RZ, 0x4, R0 ;  /* 0x00000004ff057819 */ /* 0x000fe20000011600 */
[----:B------:R-:W-:Y:S01]  /*0320*/  UIMAD UR4, UR9, UR10, URZ ;  /* 0x0000000a090472a4 */ /* 0x000fe2000f8e02ff */
[----:B------:R-:W2:Y:S01]  /*0330*/  S2R R4, SR_CTAID.Y ;  /* 0x0000000000047919 */ /* 0x000ea20000002600 */
[C---:B------:R-:W-:Y:S01]  /*0340*/  LOP3.LUT R7, R3.reuse, 0x1, RZ, 0xc0, !PT ;  /* 0x0000000103077812 */ /* 0x040fe200078ec0ff */
[----:B------:R-:W3:Y:S01]  /*0350*/  LDCU UR17, c[0x0][0x3a4] ;  /* 0x00007480ff1177ac */ /* 0x000ee20008000800 */
[----:B------:R-:W-:Y:S02]  /*0360*/  SHF.L.U32 R8, R3, 0x1, RZ ;  /* 0x0000000103087819 */ /* 0x000fe400000006ff */
[----:B------:R-:W-:Y:S01]  /*0370*/  MOV R9, UR8 ;  /* 0x0000000800097c02 */ /* 0x000fe20008000f00 */
[----:B------:R-:W-:Y:S01]  /*0380*/  UIMAD UR6, UR4, UR11, URZ ;  /* 0x0000000b040672a4 */ /* 0x000fe2000f8e02ff */
[----:B------:R-:W-:Y:S01]  /*0390*/  LOP3.LUT R7, R7, 0x7fc, R8, 0xf8, !PT ;  /* 0x000007fc07077812 */ /* 0x000fe200078ef808 */
[----:B------:R-:W4:Y:S01]  /*03a0*/  LDCU.64 UR14, c[0x0][0x3a8] ;  /* 0x00007500ff0e77ac */ /* 0x000f220008000a00 */
[----:B------:R-:W-:Y:S01]  /*03b0*/  MOV R39, RZ ;  /* 0x000000ff00277202 */ /* 0x000fe20000000f00 */
[----:B------:R-:W-:-:S02]  /*03c0*/  UMOV UR4, 0x400 ;  /* 0x0000040000047882 */ /* 0x000fc40000000000 */
[----:B------:R-:W-:Y:S01]  /*03d0*/  IMAD R32, R7, UR9, R0 ;  /* 0x0000000907207c24 */ /* 0x000fe2000f8e0200 */
[----:B-1----:R-:W-:-:S04]  /*03e0*/  ULEA UR4, UR5, UR4, 0x18 ;  /* 0x0000000405047291 */ /* 0x002fc8000f8ec0ff */
[----:B------:R-:W-:Y:S02]  /*03f0*/  ULEA UR5, UR6, UR4, 0x2 ;  /* 0x0000000406057291 */ /* 0x000fe4000f8e10ff */
[----:B------:R-:W-:Y:S01]  /*0400*/  LEA R32, R32, UR4, 0x2 ;  /* 0x0000000420207c11 */ /* 0x000fe2000f8e10ff */
[----:B0-----:R-:W-:Y:S02]  /*0410*/  IMAD R6, R2, UR10, R3 ;  /* 0x0000000a02067c24 */ /* 0x001fe4000f8e0203 */
[----:B--2---:R-:W-:-:S03]  /*0420*/  IMAD R5, R4, UR11, R5 ;  /* 0x0000000b04057c24 */ /* 0x004fc6000f8e0205 */
[----:B------:R-:W-:Y:S01]  /*0430*/  IADD3 R6, PT, PT, R6, -0x39, RZ ;  /* 0xffffffc706067810 */ /* 0x000fe20007ffe0ff */
[----:B------:R-:W0:Y:S03]  /*0440*/  LDCU.64 UR10, c[0x0][0x3b0] ;  /* 0x00007600ff0a77ac */ /* 0x000e260008000a00 */
[----:B------:R-:W-:Y:S02]  /*0450*/  ISETP.GE.U32.AND P0, PT, R6, -0x38, PT ;  /* 0xffffffc80600780c */ /* 0x000fe40003f06070 */
[----:B------:R-:W-:Y:S02]  /*0460*/  SHF.L.U32 R6, R0, 0x2, RZ ;  /* 0x0000000200067819 */ /* 0x000fe400000006ff */
[----:B------:R-:W-:Y:S02]  /*0470*/  IADD3 R8, PT, PT, R5, -0x37, RZ ;  /* 0xffffffc905087810 */ /* 0x000fe40007ffe0ff */
[----:B------:R-:W-:-:S02]  /*0480*/  LOP3.LUT R10, R6, 0x1c, RZ, 0xc0, !PT ;  /* 0x0000001c060a7812 */ /* 0x000fc400078ec0ff */
[----:B------:R-:W-:Y:S02]  /*0490*/  ISETP.LT.U32.OR P1, PT, R8, -0x38, !P0 ;  /* 0xffffffc80800780c */ /* 0x000fe40004721470 */
[----:B------:R-:W-:Y:S02]  /*04a0*/  LEA R8, R9, R0, 0x1 ;  /* 0x0000000009087211 */ /* 0x000fe400078e08ff */
[----:B------:R-:W-:Y:S02]  /*04b0*/  SHF.R.U32.HI R9, RZ, 0x3, R0 ;  /* 0x00000003ff097819 */ /* 0x000fe40000011600 */
[----:B------:R-:W-:Y:S02]  /*04c0*/  LEA R10, R3, R10, 0x7 ;  /* 0x0000000a030a7211 */ /* 0x000fe400078e38ff */
[----:B------:R-:W-:Y:S02]  /*04d0*/  LOP3.LUT R6, R7, 0x2, RZ, 0xfc, !PT ;  /* 0x0000000207067812 */ /* 0x000fe400078efcff */
[----:B------:R-:W-:Y:S01]  /*04e0*/  IADD3 R5, PT, PT, R5, -0x39, RZ ;  /* 0xffffffc705057810 */ /* 0x000fe20007ffe0ff */
[----:B------:R-:W-:-:S02]  /*04f0*/  IMAD R9, R9, UR9, R10 ;  /* 0x0000000909097c24 */ /* 0x000fc4000f8e020a */
[--C-:B------:R-:W-:Y:S01]  /*0500*/  IMAD R6, R6, UR9, R8.reuse ;  /* 0x0000000906067c24 */ /* 0x100fe2000f8e0208 */
[----:B------:R-:W-:Y:S01]  /*0510*/  ISETP.LT.U32.OR P0, PT, R5, -0x38, !P0 ;  /* 0xffffffc80500780c */ /* 0x000fe20004701470 */
[----:B------:R-:W-:Y:S01]  /*0520*/  IMAD R8, R7, UR9, R8 ;  /* 0x0000000907087c24 */ /* 0x000fe2000f8e0208 */
[----:B------:R-:W-:Y:S02]  /*0530*/  LEA R33, R9, UR5, 0x2 ;  /* 0x0000000509217c11 */ /* 0x000fe4000f8e10ff */
[----:B------:R-:W-:Y:S02]  /*0540*/  LEA R6, R6, UR4, 0x2 ;  /* 0x0000000406067c11 */ /* 0x000fe4000f8e10ff */
[----:B------:R-:W-:Y:S01]  /*0550*/  LEA R5, R8, UR4, 0x2 ;  /* 0x0000000408057c11 */ /* 0x000fe2000f8e10ff */
[----:B0--34-:R-:W-:-:S06]  /*0560*/  UMOV UR4, URZ ;  /* 0x000000ff00047c82 */ /* 0x019fcc0008000000 */
.L_x_1:
[----:B------:R-:W0:Y:S01]  /*0570*/  @!P0 LDC.64 R8, c[0x0][0x3b0] ;  /* 0x0000ec00ff088b82 */ /* 0x000e220000000a00 */
[----:B------:R-:W-:Y:S01]  /*0580*/  SHF.R.U32.HI R21, RZ, 0x4, R0 ;  /* 0x00000004ff157819 */ /* 0x000fe20000011600 */
[----:B------:R-:W-:Y:S01]  /*0590*/  @!P1 IMAD R12, R2, UR10, R3 ;  /* 0x0000000a020c9c24 */ /* 0x000fe2000f8e0203 */
[----:B------:R-:W-:Y:S01]  /*05a0*/  SHF.L.U32 R14, R0, 0x1, RZ ;  /* 0x00000001000e7819 */ /* 0x000fe200000006ff */
[----:B------:R-:W-:Y:S01]  /*05b0*/  UMOV UR8, UR14 ;  /* 0x0000000e00087c82 */ /* 0x000fe20008000000 */
[----:B------:R-:W-:Y:S01]  /*05c0*/  MOV R16, UR4 ;  /* 0x0000000400107c02 */ /* 0x000fe20008000f00 */
[----:B------:R-:W-:Y:S01]  /*05d0*/  @!P1 IMAD R7, R4, UR11, R21 ;  /* 0x0000000b04079c24 */ /* 0x000fe2000f8e0215 */
[----:B------:R-:W-:Y:S01]  /*05e0*/  LOP3.LUT R14, R14, 0x1e, RZ, 0xc0, !PT ;  /* 0x0000001e0e0e7812 */ /* 0x000fe200078ec0ff */
[----:B------:R-:W1:Y:S01]  /*05f0*/  @!P0 LDC R15, c[0x0][0x3a4] ;  /* 0x0000e900ff0f8b82 */ /* 0x000e620000000800 */
[----:B------:R-:W-:Y:S01]  /*0600*/  UMOV UR9, UR15 ;  /* 0x0000000f00097c82 */ /* 0x000fe20008000000 */
[----:B------:R-:W-:-:S05]  /*0610*/  @!P1 IMAD R7, R12, UR17, R7 ;  /* 0x000000110c079c24 */ /* 0x000fca000f8e0207 */
[----:B------:R-:W-:Y:S01]  /*0620*/  @!P1 IADD3 R7, PT, PT, R7, 0x2, RZ ;  /* 0x0000000207079810 */ /* 0x000fe20007ffe0ff */
[----:B------:R-:W2:Y:S04]  /*0630*/  @!P1 LDC.64 R10, c[0x0][0x380] ;  /* 0x0000e000ff0a9b82 */ /* 0x000ea80000000a00 */
[----:B------:R-:W-:-:S04]  /*0640*/  @!P1 IMAD R7, R7, UR8, R14 ;  /* 0x0000000807079c24 */ /* 0x000fc8000f8e020e */
[----:B------:R-:W3:Y:S01]  /*0650*/  @!P0 LDC.64 R12, c[0x0][0x380] ;  /* 0x0000e000ff0c8b82 */ /* 0x000ee20000000a00 */
[----:B0-----:R-:W-:Y:S02]  /*0660*/  @!P0 IMAD R9, R9, UR16, R21 ;  /* 0x0000001009098c24 */ /* 0x001fe4000f8e0215 */
[----:B------:R-:W-:Y:S02]  /*0670*/  @!P0 IMAD R8, R8, UR13, R3 ;  /* 0x0000000d08088c24 */ /* 0x000fe4000f8e0203 */
[----:B------:R-:W-:Y:S02]  /*0680*/  @!P1 IMAD R7, R16, UR9, R7 ;  /* 0x0000000910079c24 */ /* 0x000fe4000f8e0207 */
[----:B-1----:R-:W-:Y:S01]  /*0690*/  @!P0 IMAD R9, R8, R15, R9 ;  /* 0x0000000f08098224 */ /* 0x002fe200078e0209 */
[----:B------:R-:W-:Y:S01]  /*06a0*/  MOV R8, UR4 ;  /* 0x0000000400087c02 */ /* 0x000fe20008000f00 */
[----:B------:R-:W0:Y:S01]  /*06b0*/  LDC.64 R26, c[0x0][0x388] ;  /* 0x0000e200ff1a7b82 */ /* 0x000e220000000a00 */
[----:B--2---:R-:W-:Y:S01]  /*06c0*/  @!P1 IMAD.WIDE R16, R7, 0x4, R10 ;  /* 0x0000000407109825 */ /* 0x004fe200078e020a */
[----:B------:R-:W-:-:S03]  /*06d0*/  CS2R R10, SRZ ;  /* 0x00000000000a7805 */ /* 0x000fc6000001ff00 */
[----:B------:R-:W-:-:S03]  /*06e0*/  @!P0 IMAD R7, R9, UR8, R14 ;  /* 0x0000000809078c24 */ /* 0x000fc6000f8e020e */
[----:B------:R1:W2:Y:S01]  /*06f0*/  @!P1 LDG.E.64 R10, desc[UR18][R16.64+-0x7200] ;  /* 0xff8e0012100a9981 */ /* 0x0002a2000c1e1b00 */
[----:B------:R-:W-:Y:S01]  /*0700*/  @!P0 IMAD R7, R8, UR9, R7 ;  /* 0x0000000908078c24 */ /* 0x000fe2000f8e0207 */
[----:B------:R-:W-:-:S03]  /*0710*/  CS2R R8, SRZ ;  /* 0x0000000000087805 */ /* 0x000fc6000001ff00 */
[----:B---3--:R-:W-:-:S05]  /*0720*/  @!P0 IMAD.WIDE R18, R7, 0x4, R12 ;  /* 0x0000000407128825 */ /* 0x008fca00078e020c */
[----:B------:R-:W3:Y:S01]  /*0730*/  @!P0 LDG.E.64 R8, desc[UR18][R18.64+-0x7200] ;  /* 0xff8e001212088981 */ /* 0x000ee2000c1e1b00 */
[----:B------:R-:W-:-:S05]  /*0740*/  MOV R7, UR4 ;  /* 0x0000000400077c02 */ /* 0x000fca0008000f00 */
[----:B------:R-:W-:Y:S01]  /*0750*/  IMAD R7, R7, UR9, R0 ;  /* 0x0000000907077c24 */ /* 0x000fe2000f8e0200 */
[----:B------:R-:W-:-:S03]  /*0760*/  MOV R13, UR8 ;  /* 0x00000008000d7c02 */ /* 0x000fc60008000f00 */
[----:B0-----:R-:W-:-:S05]  /*0770*/  IMAD.WIDE R26, R7, 0x4, R26 ;  /* 0x00000004071a7825 */ /* 0x001fca00078e021a */
[----:B------:R0:W4:Y:S01]  /*0780*/  LDG.E R7, desc[UR18][R26.64] ;  /* 0x000000121a077981 */ /* 0x000122000c1e1900 */
[----:B------:R-:W-:-:S05]  /*0790*/  IMAD.WIDE R12, R13, 0x4, R26 ;  /* 0x000000040d0c7825 */ /* 0x000fca00078e021a */
[----:B------:R5:W4:Y:S01]  /*07a0*/  LDG.E R20, desc[UR18][R12.64] ;  /* 0x000000120c147981 */ /* 0x000b22000c1e1900 */
[----:B-1----:R-:W-:-:S05]  /*07b0*/  MOV R17, UR8 ;  /* 0x0000000800117c02 */ /* 0x002fca0008000f00 */
[----:B------:R-:W-:Y:S01]  /*07c0*/  IMAD.WIDE R16, R17, 0x4, R12 ;  /* 0x0000000411107825 */ /* 0x000fe200078e020c */
[----:B------:R-:W-:-:S04]  /*07d0*/  MOV R25, UR8 ;  /* 0x0000000800197c02 */ /* 0x000fc80008000f00 */
[----:B------:R1:W4:Y:S01]  /*07e0*/  LDG.E R19, desc[UR18][R16.64] ;  /* 0x0000001210137981 */ /* 0x000322000c1e1900 */
[----:B------:R-:W-:-:S05]  /*07f0*/  IMAD.WIDE R24, R25, 0x4, R16 ;  /* 0x0000000419187825 */ /* 0x000fca00078e0210 */
[----:B------:R1:W4:Y:S01]  /*0800*/  LDG.E R18, desc[UR18][R24.64] ;  /* 0x0000001218127981 */ /* 0x000322000c1e1900 */
[----:B------:R-:W-:-:S05]  /*0810*/  MOV R23, UR8 ;  /* 0x0000000800177c02 */ /* 0x000fca0008000f00 */
[----:B------:R-:W-:-:S05]  /*0820*/  IMAD.WIDE R22, R23, 0x4, R24 ;  /* 0x0000000417167825 */ /* 0x000fca00078e0218 */
[----:B------:R-:W4:Y:S01]  /*0830*/  LDG.E R15, desc[UR18][R22.64] ;  /* 0x00000012160f7981 */ /* 0x000f22000c1e1900 */
[----:B0-----:R-:W-:Y:S02]  /*0840*/  MOV R27, UR8 ;  /* 0x00000008001b7c02 */ /* 0x001fe40008000f00 */
[----:B------:R-:W-:-:S03]  /*0850*/  SHF.L.U32 R26, R3, 0x9, RZ ;  /* 0x00000009031a7819 */ /* 0x000fc600000006ff */
[----:B-----5:R-:W-:Y:S01]  /*0860*/  IMAD.WIDE R12, R27, 0x4, R22 ;  /* 0x000000041b0c7825 */ /* 0x020fe200078e0216 */
[----:B------:R-:W-:Y:S02]  /*0870*/  SHF.L.U32 R27, R21, 0x7, RZ ;  /* 0x00000007151b7819 */ /* 0x000fe400000006ff */
[----:B-1----:R-:W-:Y:S02]  /*0880*/  LOP3.LUT R17, R26, 0x600, RZ, 0xc0, !PT ;  /* 0x000006001a117812 */ /* 0x002fe400078ec0ff */
[----:B------:R-:W-:Y:S01]  /*0890*/  LOP3.LUT R27, R27, 0x180, RZ, 0xc0, !PT ;  /* 0x000001801b1b7812 */ /* 0x000fe200078ec0ff */
[----:B------:R0:W5:Y:S01]  /*08a0*/  LDG.E R16, desc[UR18][R12.64] ;  /* 0x000000120c107981 */ /* 0x000162000c1e1900 */
[----:B------:R-:W-:Y:S02]  /*08b0*/  LEA R24, R14, R17, 0x2 ;  /* 0x000000110e187211 */ /* 0x000fe400078e10ff */
[----:B------:R-:W-:Y:S02]  /*08c0*/  MOV R31, UR8 ;  /* 0x00000008001f7c02 */ /* 0x000fe40008000f00 */
[----:B------:R-:W-:-:S02]  /*08d0*/  SHF.R.U32.HI R17, RZ, 0x1, R3 ;  /* 0x00000001ff117819 */ /* 0x000fc40000011603 */
[C---:B------:R-:W-:Y:S02]  /*08e0*/  LOP3.LUT R25, R27.reuse, 0x100, RZ, 0x3c, !PT ;  /* 0x000001001b197812 */ /* 0x040fe400078e3cff */
[----:B------:R-:W-:Y:S01]  /*08f0*/  IADD3 R29, PT, PT, R27, UR5, R24 ;  /* 0x000000051b1d7c10 */ /* 0x000fe2000fffe018 */
[----:B------:R-:W-:Y:S01]  /*0900*/  IMAD.WIDE R26, R31, 0x4, R12 ;  /* 0x000000041f1a7825 */ /* 0x000fe200078e020c */
[----:B0-----:R-:W-:Y:S02]  /*0910*/  SHF.L.U32 R12, R17, 0x7, RZ ;  /* 0x00000007110c7819 */ /* 0x001fe400000006ff */
[----:B------:R-:W-:Y:S02]  /*0920*/  MOV R55, UR8 ;  /* 0x0000000800377c02 */ /* 0x000fe40008000f00 */
[----:B------:R-:W-:Y:S02]  /*0930*/  LOP3.LUT R22, R3, 0x1, RZ, 0xc0, !PT ;  /* 0x0000000103167812 */ /* 0x000fe400078ec0ff */
[----:B------:R-:W-:Y:S01]  /*0940*/  LOP3.LUT R13, R12, 0x180, RZ, 0xc0, !PT ;  /* 0x000001800c0d7812 */ /* 0x000fe200078ec0ff */
[----:B------:R-:W-:Y:S01]  /*0950*/  IMAD.WIDE R54, R55, 0x4, R26 ;  /* 0x0000000437367825 */ /* 0x000fe200078e021a */
[----:B------:R-:W-:Y:S01]  /*0960*/  SHF.L.U32 R23, R22, 0x5, RZ ;  /* 0x0000000516177819 */ /* 0x000fe200000006ff */
[----:B------:R0:W5:Y:S01]  /*0970*/  LDG.E R26, desc[UR18][R26.64] ;  /* 0x000000121a1a7981 */ /* 0x000162000c1e1900 */
[----:B------:R-:W-:-:S02]  /*0980*/  IADD3 R34, PT, PT, R13, R0, RZ ;  /* 0x000000000d227210 */ /* 0x000fc40007ffe0ff */
[----:B------:R-:W-:Y:S01]  /*0990*/  IADD3 R25, PT, PT, R25, UR5, R24 ;  /* 0x0000000519197c10 */ /* 0x000fe2000fffe018 */
[----:B------:R-:W-:Y:S01]  /*09a0*/  IMAD.WIDE R30, R31, 0x4, R54 ;  /* 0x000000041f1e7825 */ /* 0x000fe200078e0236 */
[C---:B------:R-:W-:Y:S02]  /*09b0*/  IADD3 R24, PT, PT, R23.reuse, R34, RZ ;  /* 0x0000002217187210 */ /* 0x040fe40007ffe0ff */
[----:B------:R-:W-:-:S04]  /*09c0*/  IADD3 R28, PT, PT, R23, 0x20, RZ ;  /* 0x00000020171c7810 */ /* 0x000fc80007ffe0ff */
[----:B------:R-:W-:Y:S02]  /*09d0*/  LOP3.LUT R28, R28, 0x60, RZ, 0xc0, !PT ;  /* 0x000000601c1c7812 */ /* 0x000fe400078ec0ff */
[----:B------:R-:W-:-:S04]  /*09e0*/  IADD3 R12, PT, PT, R12, 0x80, RZ ;  /* 0x000000800c0c7810 */ /* 0x000fc80007ffe0ff */
[----:B0-----:R-:W-:-:S04]  /*09f0*/  LOP3.LUT R27, R12, 0x180, RZ, 0xc0, !PT ;  /* 0x000001800c1b7812 */ /* 0x001fc800078ec0ff */
[----:B------:R-:W-:-:S04]  /*0a00*/  IADD3 R12, PT, PT, R27, R0, RZ ;  /* 0x000000001b0c7210 */ /* 0x000fc80007ffe0ff */
[----:B------:R-:W-:-:S04]  /*0a10*/  IADD3 R27, PT, PT, R23, R12, RZ ;  /* 0x0000000c171b7210 */ /* 0x000fc80007ffe0ff */
[----:B------:R-:W-:Y:S01]  /*0a20*/  LEA R50, R27, UR5, 0x2 ;  /* 0x000000051b327c11 */ /* 0x000fe2000f8e10ff */
[----:B--2---:R0:W-:Y:S04]  /*0a30*/  STS.64 [R25], R10 ;  /* 0x0000000a19007388 */ /* 0x0041e80000000a00 */
[----:B---3--:R1:W-:Y:S01]  /*0a40*/  STS.64 [R29], R8 ;  /* 0x000000081d007388 */ /* 0x0083e20000000a00 */
[----:B0-----:R-:W-:-:S03]  /*0a50*/  LEA R11, R24, UR5, 0x2 ;  /* 0x00000005180b7c11 */ /* 0x001fc6000f8e10ff */
[----:B------:R-:W2:Y:S04]  /*0a60*/  LDG.E R25, desc[UR18][R54.64] ;  /* 0x0000001236197981 */ /* 0x000ea8000c1e1900 */
[----:B------:R0:W3:Y:S01]  /*0a70*/  LDG.E R24, desc[UR18][R30.64] ;  /* 0x000000121e187981 */ /* 0x0000e2000c1e1900 */
[----:B------:R-:W-:Y:S01]  /*0a80*/  BAR.SYNC.DEFER_BLOCKING 0x0 ;  /* 0x0000000000007b1d */ /* 0x000fe20000010000 */
[----:B------:R-:W-:-:S04]  /*0a90*/  IADD3 R10, PT, PT, R34, R28, RZ ;  /* 0x0000001c220a7210 */ /* 0x000fc80007ffe0ff */
[----:B------:R-:W-:Y:S02]  /*0aa0*/  LEA R48, R10, UR5, 0x2 ;  /* 0x000000050a307c11 */ /* 0x000fe4000f8e10ff */
[----:B-1----:R-:W-:Y:S01]  /*0ab0*/  LOP3.LUT R29, R23, 0x40, RZ, 0x3c, !PT ;  /* 0x00000040171d7812 */ /* 0x002fe200078e3cff */
[----:B------:R-:W4:Y:S04]  /*0ac0*/  LDS R8, [R11] ;  /* 0x000000000b087984 */ /* 0x000f280000000800 */
[----:B------:R-:W1:Y:S01]  /*0ad0*/  LDS R9, [R48] ;  /* 0x0000000030097984 */ /* 0x000e620000000800 */
[----:B------:R-:W-:Y:S02]  /*0ae0*/  IADD3 R34, PT, PT, R34, R29, RZ ;  /* 0x0000001d22227210 */ /* 0x000fe40007ffe0ff */
[----:B0-----:R-:W-:Y:S01]  /*0af0*/  SHF.L.U32 R30, R3, 0x1, RZ ;  /* 0x00000001031e7819 */ /* 0x001fe200000006ff */
[----:B------:R-:W-:Y:S01]  /*0b00*/  LDS R11, [R50] ;  /* 0x00000000320b7984 */ /* 0x000fe20000000800 */
[----:B------:R-:W-:-:S06]  /*0b10*/  LEA R10, R34, UR5, 0x2 ;  /* 0x00000005220a7c11 */ /* 0x000fcc000f8e10ff */
[----:B------:R-:W0:Y:S01]  /*0b20*/  LDS R10, [R10] ;  /* 0x000000000a0a7984 */ /* 0x000e220000000800 */
[----:B------:R-:W-:-:S04]  /*0b30*/  LOP3.LUT R30, R30, 0x2, RZ, 0xc0, !PT ;  /* 0x000000021e1e7812 */ /* 0x000fc800078ec0ff */
[----:B------:R-:W-:Y:S01]  /*0b40*/  IADD3 R27, PT, PT, R21, R30, RZ ;  /* 0x0000001e151b7210 */ /* 0x000fe20007ffe0ff */
[----:B------:R-:W-:Y:S02]  /*0b50*/  IMAD R30, R2, UR10, R17 ;  /* 0x0000000a021e7c24 */ /* 0x000fe4000f8e0211 */
[----:B----4-:R-:W-:-:S04]  /*0b60*/  FFMA R31, R7, R8, RZ ;  /* 0x00000008071f7223 */ /* 0x010fc800000000ff */
[----:B-1----:R-:W-:Y:S01]  /*0b70*/  FFMA R34, R20, R9, R31 ;  /* 0x0000000914227223 */ /* 0x002fe2000000001f */
[----:B------:R-:W-:Y:S01]  /*0b80*/  IMAD R31, R4, UR11, R27 ;  /* 0x0000000b041f7c24 */ /* 0x000fe2000f8e021b */
[----:B------:R-:W-:-:S04]  /*0b90*/  IADD3 R8, PT, PT, R28, R12, RZ ;  /* 0x0000000c1c087210 */ /* 0x000fc80007ffe0ff */
[----:B------:R-:W-:Y:S02]  /*0ba0*/  IADD3 R9, PT, PT, R31, -0x39, RZ ;  /* 0xffffffc71f097810 */ /* 0x000fe40007ffe0ff */
[----:B------:R-:W-:Y:S02]  /*0bb0*/  LEA R8, R8, UR5, 0x2 ;  /* 0x0000000508087c11 */ /* 0x000fe4000f8e10ff */
[----:B------:R-:W-:-:S04]  /*0bc0*/  VIADDMNMX.U32 R9, R30, 0xffffffcb, R9, PT ;  /* 0xffffffcb1e097846 */ /* 0x000fc80003800009 */
[----:B------:R-:W-:Y:S01]  /*0bd0*/  ISETP.GE.U32.AND P2, PT, R9, -0x38, PT ;  /* 0xffffffc80900780c */ /* 0x000fe20003f46070 */
[----:B------:R-:W1:Y:S01]  /*0be0*/  LDS R8, [R8] ;  /* 0x0000000008087984 */ /* 0x000e620000000800 */
[----:B0-----:R-:W-:Y:S01]  /*0bf0*/  FFMA R9, R19, R10, R34 ;  /* 0x0000000a13097223 */ /* 0x001fe20000000022 */
[----:B------:R-:W-:Y:S02]  /*0c00*/  IADD3 R10, PT, PT, R30, 0x4, RZ ;  /* 0x000000041e0a7810 */ /* 0x000fe40007ffe0ff */
[----:B------:R-:W-:-:S03]  /*0c10*/  MOV R55, UR4 ;  /* 0x0000000400377c02 */ /* 0x000fc60008000f00 */
[----:B------:R-:W-:Y:S02]  /*0c20*/  IMAD R10, R10, UR17, R31 ;  /* 0x000000110a0a7c24 */ /* 0x000fe4000f8e021f */
[----:B------:R-:W-:-:S03]  /*0c30*/  FFMA R34, R18, R11, R9 ;  /* 0x0000000b12227223 */ /* 0x000fc60000000009 */
[----:B------:R-:W-:-:S04]  /*0c40*/  @P2 IMAD R55, R55, UR9, R14 ;  /* 0x0000000937372c24 */ /* 0x000fc8000f8e020e */
[----:B------:R-:W-:Y:S02]  /*0c50*/  @P2 IMAD R57, R10, UR8, R55 ;  /* 0x000000080a392c24 */ /* 0x000fe4000f8e0237 */
[----:B------:R-:W0:Y:S01]  /*0c60*/  @P2 LDC.64 R10, c[0x0][0x380] ;  /* 0x0000e000ff0a2b82 */ /* 0x000e220000000a00 */
[----:B-1----:R-:W-:Y:S01]  /*0c70*/  FFMA R55, R15, R8, R34 ;  /* 0x000000080f377223 */ /* 0x002fe20000000022 */
[----:B------:R-:W-:Y:S01]  /*0c80*/  CS2R R8, SRZ ;  /* 0x0000000000087805 */ /* 0x000fe2000001ff00 */
[----:B0-----:R-:W-:-:S05]  /*0c90*/  @P2 IMAD.WIDE R10, R57, 0x4, R10 ;  /* 0x00000004390a2825 */ /* 0x001fca00078e020a */
[----:B------:R0:W4:Y:S01]  /*0ca0*/  @P2 LDG.E.64 R8, desc[UR18][R10.64+-0x7200] ;  /* 0xff8e00120a082981 */ /* 0x000122000c1e1b00 */
[----:B------:R-:W-:Y:S02]  /*0cb0*/  IADD3 R12, PT, PT, R29, R12, RZ ;  /* 0x0000000c1d0c7210 */ /* 0x000fe40007ffe0ff */
[----:B------:R-:W-:Y:S02]  /*0cc0*/  LOP3.LUT R13, R13, 0x100, RZ, 0x3c, !PT ;  /* 0x000001000d0d7812 */ /* 0x000fe400078e3cff */
[----:B------:R-:W-:Y:S02]  /*0cd0*/  LEA R48, R12, UR5, 0x2 ;  /* 0x000000050c307c11 */ /* 0x000fe4000f8e10ff */
[----:B------:R-:W-:-:S04]  /*0ce0*/  IADD3 R12, PT, PT, R13, R0, RZ ;  /* 0x000000000d0c7210 */ /* 0x000fc80007ffe0ff */
[-C--:B------:R-:W-:Y:S01]  /*0cf0*/  IADD3 R13, PT, PT, R23, R12.reuse, RZ ;  /* 0x0000000c170d7210 */ /* 0x080fe20007ffe0ff */
[----:B------:R-:W5:Y:S03]  /*0d00*/  LDS R48, [R48] ;  /* 0x0000000030307984 */ /* 0x000f660000000800 */
[----:B------:R-:W-:Y:S02]  /*0d10*/  LEA R13, R13, UR5, 0x2 ;  /* 0x000000050d0d7c11 */ /* 0x000fe4000f8e10ff */
[----:B0-----:R-:W-:-:S04]  /*0d20*/  IADD3 R10, PT, PT, R28, R12, RZ ;  /* 0x0000000c1c0a7210 */ /* 0x001fc80007ffe0ff */
[----:B------:R-:W0:Y:S01]  /*0d30*/  LDS R13, [R13] ;  /* 0x000000000d0d7984 */ /* 0x000e220000000800 */
[----:B------:R-:W-:Y:S02]  /*0d40*/  LEA R10, R10, UR5, 0x2 ;  /* 0x000000050a0a7c11 */ /* 0x000fe4000f8e10ff */
[----:B------:R-:W-:-:S04]  /*0d50*/  IADD3 R12, PT, PT, R29, R12, RZ ;  /* 0x0000000c1d0c7210 */ /* 0x000fc80007ffe0ff */
[----:B------:R-:W-:Y:S01]  /*0d60*/  LEA R11, R12, UR5, 0x2 ;  /* 0x000000050c0b7c11 */ /* 0x000fe2000f8e10ff */
[----:B------:R-:W2:Y:S05]  /*0d70*/  LDS R10, [R10] ;  /* 0x000000000a0a7984 */ /* 0x000eaa0000000800 */
[----:B------:R-:W3:Y:S01]  /*0d80*/  LDS R11, [R11] ;  /* 0x000000000b0b7984 */ /* 0x000ee20000000800 */
[----:B------:R-:W-:-:S04]  /*0d90*/  IADD3 R12, PT, PT, R17, 0x4, RZ ;  /* 0x00000004110c7810 */ /* 0x000fc80007ffe0ff */
[----:B------:R-:W-:Y:S01]  /*0da0*/  SHF.L.U32 R12, R12, 0x9, RZ ;  /* 0x000000090c0c7819 */ /* 0x000fe200000006ff */
[----:B-----5:R-:W-:-:S04]  /*0db0*/  FFMA R55, R16, R48, R55 ;  /* 0x0000003010377223 */ /* 0x020fc80000000037 */
[----:B0-----:R-:W-:Y:S01]  /*0dc0*/  FFMA R34, R26, R13, R55 ;  /* 0x0000000d1a227223 */ /* 0x001fe20000000037 */
[----:B------:R-:W-:Y:S02]  /*0dd0*/  LOP3.LUT R13, R12, 0x600, RZ, 0xc0, !PT ;  /* 0x000006000c0d7812 */ /* 0x000fe400078ec0ff */
[----:B------:R-:W-:Y:S02]  /*0de0*/  SHF.L.U32 R12, R27, 0x7, RZ ;  /* 0x000000071b0c7819 */ /* 0x000fe400000006ff */
[----:B------:R-:W-:Y:S02]  /*0df0*/  LEA R13, R14, R13, 0x2 ;  /* 0x0000000d0e0d7211 */ /* 0x000fe400078e10ff */
[----:B------:R-:W-:Y:S02]  /*0e00*/  LOP3.LUT R12, R12, 0x180, RZ, 0xc0, !PT ;  /* 0x000001800c0c7812 */ /* 0x000fe400078ec0ff */
[----:B------:R-:W-:Y:S01]  /*0e10*/  MOV R57, UR4 ;  /* 0x0000000400397c02 */ /* 0x000fe20008000f00 */
[----:B--2---:R-:W-:Y:S01]  /*0e20*/  FFMA R55, R25, R10, R34 ;  /* 0x0000000a19377223 */ /* 0x004fe20000000022 */
[----:B------:R-:W-:Y:S01]  /*0e30*/  IADD3 R34, PT, PT, R12, UR5, R13 ;  /* 0x000000050c227c10 */ /* 0x000fe2000fffe00d */
[----:B------:R-:W-:-:S02]  /*0e40*/  IMAD R12, R4, UR11, R21 ;  /* 0x0000000b040c7c24 */ /* 0x000fc4000f8e0215 */
[----:B---3--:R-:W-:Y:S01]  /*0e50*/  FFMA R55, R24, R11, R55 ;  /* 0x0000000b18377223 */ /* 0x008fe20000000037 */
[----:B------:R-:W-:Y:S02]  /*0e60*/  IMAD R13, R2, UR10, R3 ;  /* 0x0000000a020d7c24 */ /* 0x000fe4000f8e0203 */
[----:B------:R-:W-:Y:S02]  /*0e70*/  IADD3 R10, PT, PT, R12, -0x35, RZ ;  /* 0xffffffcb0c0a7810 */ /* 0x000fe40007ffe0ff */
[----:B------:R-:W-:Y:S02]  /*0e80*/  STS [R32], R55 ;  /* 0x0000003720007388 */ /* 0x000fe40000000800 */
[----:B------:R-:W-:Y:S01]  /*0e90*/  VIADDMNMX.U32 R10, R13, 0xffffffc9, R10, PT ;  /* 0xffffffc90d0a7846 */ /* 0x000fe2000380000a */
[----:B------:R-:W-:Y:S03]  /*0ea0*/  BAR.SYNC.DEFER_BLOCKING 0x0 ;  /* 0x0000000000007b1d */ /* 0x000fe60000010000 */
[----:B------:R-:W-:-:S02]  /*0eb0*/  ISETP.GE.U32.AND P2, PT, R10, -0x38, PT ;  /* 0xffffffc80a00780c */ /* 0x000fc40003f46070 */
[----:B------:R-:W-:-:S11]  /*0ec0*/  IADD3 R13, PT, PT, R13, 0x2, RZ ;  /* 0x000000020d0d7810 */ /* 0x000fd60007ffe0ff */
[----:B------:R-:W0:Y:S01]  /*0ed0*/  @P2 LDC.64 R10, c[0x0][0x380] ;  /* 0x0000e000ff0a2b82 */ /* 0x000e220000000a00 */
[----:B------:R-:W-:-:S05]  /*0ee0*/  IADD3 R12, PT, PT, R12, 0x4, RZ ;  /* 0x000000040c0c7810 */ /* 0x000fca0007ffe0ff */
[----:B------:R-:W-:Y:S02]  /*0ef0*/  IMAD R12, R13, UR17, R12 ;  /* 0x000000110d0c7c24 */ /* 0x000fe4000f8e020c */
[----:B------:R-:W-:-:S04]  /*0f00*/  @P2 IMAD R13, R57, UR9, R14 ;  /* 0x00000009390d2c24 */ /* 0x000fc8000f8e020e */
[----:B------:R-:W-:-:S04]  /*0f10*/  @P2 IMAD R13, R12, UR8, R13 ;  /* 0x000000080c0d2c24 */ /* 0x000fc8000f8e020d */
[----:B0-----:R-:W-:Y:S01]  /*0f20*/  @P2 IMAD.WIDE R12, R13, 0x4, R10 ;  /* 0x000000040d0c2825 */ /* 0x001fe200078e020a */
[----:B------:R-:W-:Y:S01]  /*0f30*/  CS2R R10, SRZ ;  /* 0x00000000000a7805 */ /* 0x000fe2000001ff00 */
[----:B----4-:R0:W-:Y:S01]  /*0f40*/  STS.64 [R34], R8 ;  /* 0x0000000822007388 */ /* 0x0101e20000000a00 */
[----:B------:R-:W-:Y:S06]  /*0f50*/  BAR.SYNC.DEFER_BLOCKING 0x0 ;  /* 0x0000000000007b1d */ /* 0x000fec0000010000 */
[----:B------:R1:W2:Y:S01]  /*0f60*/  @P2 LDG.E.64 R10, desc[UR18][R12.64+-0x7200] ;  /* 0xff8e00120c0a2981 */ /* 0x0002a2000c1e1b00 */
[----:B0-----:R-:W-:-:S04]  /*0f70*/  LEA.HI R8, R3, 0x2, RZ, 0x1f ;  /* 0x0000000203087811 */ /* 0x001fc800078ff8ff */
[----:B------:R-:W-:-:S04]  /*0f80*/  SHF.L.U32 R8, R8, 0x7, RZ ;  /* 0x0000000708087819 */ /* 0x000fc800000006ff */
[----:B------:R-:W-:-:S04]  /*0f90*/  LOP3.LUT R55, R8, 0x180, RZ, 0xc0, !PT ;  /* 0x0000018008377812 */ /* 0x000fc800078ec0ff */
[----:B------:R-:W-:-:S04]  /*0fa0*/  IADD3 R48, PT, PT, R55, R0, RZ ;  /* 0x0000000037307210 */ /* 0x000fc80007ffe0ff */
[-C--:B------:R-:W-:Y:S02]  /*0fb0*/  IADD3 R9, PT, PT, R23, R48.reuse, RZ ;  /* 0x0000003017097210 */ /* 0x080fe40007ffe0ff */
[----:B------:R-:W-:Y:S02]  /*0fc0*/  IADD3 R34, PT, PT, R28, R48, RZ ;  /* 0x000000301c227210 */ /* 0x000fe40007ffe0ff */
[----:B------:R-:W-:Y:S02]  /*0fd0*/  LEA R9, R9, UR5, 0x2 ;  /* 0x0000000509097c11 */ /* 0x000fe4000f8e10ff */
[----:B------:R-:W-:-:S03]  /*0fe0*/  LEA R50, R34, UR5, 0x2 ;  /* 0x0000000522327c11 */ /* 0x000fc6000f8e10ff */
[----:B------:R-:W1:Y:S04]  /*0ff0*/  LDS R34, [R9] ;  /* 0x0000000009227984 */ /* 0x000e680000000800 */
[----:B------:R-:W0:Y:S01]  /*1000*/  LDS R50, [R50] ;  /* 0x0000000032327984 */ /* 0x000e220000000800 */
[----:B------:R-:W-:-:S04]  /*1010*/  IADD3 R8, PT, PT, R8, 0x80, RZ ;  /* 0x0000008008087810 */ /* 0x000fc80007ffe0ff */
[----:B------:R-:W-:Y:S01]  /*1020*/  LOP3.LUT R57, R8, 0x180, RZ, 0xc0, !PT ;  /* 0x0000018008397812 */ /* 0x000fe200078ec0ff */
[----:B-1----:R-:W-:-:S03]  /*1030*/  FFMA R13, R7, R34, RZ ;  /* 0x00000022070d7223 */ /* 0x002fc600000000ff */
[----:B------:R-:W-:Y:S01]  /*1040*/  IADD3 R34, PT, PT, R57, R0, RZ ;  /* 0x0000000039227210 */ /* 0x000fe20007ffe0ff */
[----:B0-----:R-:W-:Y:S01]  /*1050*/  FFMA R12, R20, R50, R13 ;  /* 0x00000032140c7223 */ /* 0x001fe2000000000d */
[----:B------:R-:W-:Y:S02]  /*1060*/  IADD3 R13, PT, PT, R29, R48, RZ ;  /* 0x000000301d0d7210 */ /* 0x000fe40007ffe0ff */
[-C--:B------:R-:W-:Y:S02]  /*1070*/  IADD3 R8, PT, PT, R23, R34.reuse, RZ ;  /* 0x0000002217087210 */ /* 0x080fe40007ffe0ff */
[----:B------:R-:W-:Y:S02]  /*1080*/  LEA R13, R13, UR5, 0x2 ;  /* 0x000000050d0d7c11 */ /* 0x000fe4000f8e10ff */
[----:B------:R-:W-:Y:S02]  /*1090*/  LEA R50, R8, UR5, 0x2 ;  /* 0x0000000508327c11 */ /* 0x000fe4000f8e10ff */
[----:B------:R-:W-:-:S02]  /*10a0*/  IADD3 R9, PT, PT, R28, R34, RZ ;  /* 0x000000221c097210 */ /* 0x000fc40007ffe0ff */
[----:B------:R-:W0:Y:S02]  /*10b0*/  LDS R13, [R13] ;  /* 0x000000000d0d7984 */ /* 0x000e240000000800 */
[----:B------:R-:W-:Y:S02]  /*10c0*/  LEA R52, R9, UR5, 0x2 ;  /* 0x0000000509347c11 */ /* 0x000fe4000f8e10ff */
[----:B------:R-:W1:Y:S04]  /*10d0*/  LDS R50, [R50] ;  /* 0x0000000032327984 */ /* 0x000e680000000800 */
[----:B------:R-:W3:Y:S01]  /*10e0*/  LDS R9, [R52] ;  /* 0x0000000034097984 */ /* 0x000ee20000000800 */
[----:B------:R-:W-:Y:S01]  /*10f0*/  LOP3.LUT R55, R55, 0x100, RZ, 0x3c, !PT ;  /* 0x0000010037377812 */ /* 0x000fe200078e3cff */
[----:B0-----:R-:W-:-:S04]  /*1100*/  FFMA R57, R19, R13, R12 ;  /* 0x0000000d13397223 */ /* 0x001fc8000000000c */
[----:B-1----:R-:W-:Y:S01]  /*1110*/  FFMA R8, R18, R50, R57 ;  /* 0x0000003212087223 */ /* 0x002fe20000000039 */
[----:B------:R-:W-:-:S03]  /*1120*/  IADD3 R12, PT, PT, R55, R0, RZ ;  /* 0x00000000370c7210 */ /* 0x000fc60007ffe0ff */
[----:B---3--:R-:W-:Y:S01]  /*1130*/  FFMA R9, R15, R9, R8 ;  /* 0x000000090f097223 */ /* 0x008fe20000000008 */
[----:B------:R-:W-:Y:S02]  /*1140*/  IADD3 R8, PT, PT, R29, R34, RZ ;  /* 0x000000221d087210 */ /* 0x000fe40007ffe0ff */
[-C--:B------:R-:W-:Y:S02]  /*1150*/  IADD3 R23, PT, PT, R23, R12.reuse, RZ ;  /* 0x0000000c17177210 */ /* 0x080fe40007ffe0ff */
[----:B------:R-:W-:Y:S02]  /*1160*/  LEA R8, R8, UR5, 0x2 ;  /* 0x0000000508087c11 */ /* 0x000fe4000f8e10ff */
[----:B------:R-:W-:Y:S02]  /*1170*/  LEA R23, R23, UR5, 0x2 ;  /* 0x0000000517177c11 */ /* 0x000fe4000f8e10ff */
[-C--:B------:R-:W-:Y:S02]  /*1180*/  IADD3 R28, PT, PT, R28, R12.reuse, RZ ;  /* 0x0000000c1c1c7210 */ /* 0x080fe40007ffe0ff */
[----:B------:R-:W0:Y:S01]  /*1190*/  LDS R8, [R8] ;  /* 0x0000000008087984 */ /* 0x000e220000000800 */
[----:B------:R-:W-:-:S02]  /*11a0*/  IADD3 R29, PT, PT, R29, R12, RZ ;  /* 0x0000000c1d1d7210 */ /* 0x000fc40007ffe0ff */
[----:B------:R-:W-:Y:S01]  /*11b0*/  LEA R28, R28, UR5, 0x2 ;  /* 0x000000051c1c7c11 */ /* 0x000fe2000f8e10ff */
[----:B------:R-:W1:Y:S01]  /*11c0*/  LDS R23, [R23] ;  /* 0x0000000017177984 */ /* 0x000e620000000800 */
[----:B------:R-:W-:-:S04]  /*11d0*/  LEA R13, R29, UR5, 0x2 ;  /* 0x000000051d0d7c11 */ /* 0x000fc8000f8e10ff */
[----:B------:R-:W3:Y:S04]  /*11e0*/  LDS R28, [R28] ;  /* 0x000000001c1c7984 */ /* 0x000ee80000000800 */
[----:B------:R-:W4:Y:S01]  /*11f0*/  LDS R13, [R13] ;  /* 0x000000000d0d7984 */ /* 0x000f220000000800 */
[----:B------:R-:W-:-:S04]  /*1200*/  IADD3 R29, PT, PT, R31, -0x37, RZ ;  /* 0xffffffc91f1d7810 */ /* 0x000fc80007ffe0ff */
[----:B------:R-:W-:-:S04]  /*1210*/  VIADDMNMX.U32 R29, R30, 0xffffffc7, R29, PT ;  /* 0xffffffc71e1d7846 */ /* 0x000fc8000380001d */
[----:B------:R-:W-:Y:S02]  /*1220*/  ISETP.GE.U32.AND P2, PT, R29, -0x38, PT ;  /* 0xffffffc81d00780c */ /* 0x000fe40003f46070 */
[----:B------:R-:W-:-:S05]  /*1230*/  IADD3 R31, PT, PT, R31, 0x2, RZ ;  /* 0x000000021f1f7810 */ /* 0x000fca0007ffe0ff */
[----:B------:R-:W-:Y:S02]  /*1240*/  IMAD R29, R30, UR17, R31 ;  /* 0x000000111e1d7c24 */ /* 0x000fe4000f8e021f */
[----:B0-----:R-:W-:-:S04]  /*1250*/  FFMA R9, R16, R8, R9 ;  /* 0x0000000810097223 */ /* 0x001fc80000000009 */
[----:B-1----:R-:W-:Y:S01]  /*1260*/  FFMA R8, R26, R23, R9 ;  /* 0x000000171a087223 */ /* 0x002fe20000000009 */
[----:B------:R-:W-:-:S03]  /*1270*/  MOV R9, UR4 ;  /* 0x0000000400097c02 */ /* 0x000fc60008000f00 */
[----:B---3--:R-:W-:Y:S02]  /*1280*/  FFMA R23, R25, R28, R8 ;  /* 0x0000001c19177223 */ /* 0x008fe40000000008 */
[----:B------:R-:W-:Y:S01]  /*1290*/  @P2 IMAD R30, R9, UR9, R14 ;  /* 0x00000009091e2c24 */ /* 0x000fe2000f8e020e */
[----:B------:R-:W-:Y:S01]  /*12a0*/  IADD3 R21, PT, PT, R21, 0x4, RZ ;  /* 0x0000000415157810 */ /* 0x000fe20007ffe0ff */
[----:B------:R-:W0:Y:S02]  /*12b0*/  @P2 LDC.64 R8, c[0x0][0x380] ;  /* 0x0000e000ff082b82 */ /* 0x000e240000000a00 */
[----:B------:R-:W-:Y:S02]  /*12c0*/  @P2 IMAD R29, R29, UR8, R30 ;  /* 0x000000081d1d2c24 */ /* 0x000fe4000f8e021e */
[----:B----4-:R-:W-:Y:S01]  /*12d0*/  FFMA R30, R24, R13, R23 ;  /* 0x0000000d181e7223 */ /* 0x010fe20000000017 */
[----:B------:R-:W-:-:S04]  /*12e0*/  IADD3 R13, PT, PT, R3, 0x2, RZ ;  /* 0x00000002030d7810 */ /* 0x000fc80007ffe0ff */
[----:B------:R1:W-:Y:S01]  /*12f0*/  STS [R5], R30 ;  /* 0x0000001e05007388 */ /* 0x0003e20000000800 */
[----:B------:R-:W-:Y:S02]  /*1300*/  SHF.L.U32 R13, R13, 0x9, RZ ;  /* 0x000000090d0d7819 */ /* 0x000fe400000006ff */
[----:B------:R-:W-:Y:S02]  /*1310*/  SHF.L.U32 R21, R21, 0x7, RZ ;  /* 0x0000000715157819 */ /* 0x000fe400000006ff */
[----:B------:R-:W-:Y:S02]  /*1320*/  LOP3.LUT R13, R13, 0x600, RZ, 0xc0, !PT ;  /* 0x000006000d0d7812 */ /* 0x000fe400078ec0ff */
[----:B------:R-:W-:Y:S02]  /*1330*/  LOP3.LUT R28, R21, 0x180, RZ, 0xc0, !PT ;  /* 0x00000180151c7812 */ /* 0x000fe400078ec0ff */
[----:B------:R-:W-:-:S04]  /*1340*/  LEA R13, R14, R13, 0x2 ;  /* 0x0000000d0e0d7211 */ /* 0x000fc800078e10ff */
[----:B------:R-:W-:Y:S01]  /*1350*/  IADD3 R31, PT, PT, R28, UR5, R13 ;  /* 0x000000051c1f7c10 */ /* 0x000fe2000fffe00d */
[----:B------:R-:W-:Y:S01]  /*1360*/  BAR.SYNC.DEFER_BLOCKING 0x0 ;  /* 0x0000000000007b1d */ /* 0x000fe20000010000 */
[----:B0-----:R-:W-:Y:S01]  /*1370*/  @P2 IMAD.WIDE R28, R29, 0x4, R8 ;  /* 0x000000041d1c2825 */ /* 0x001fe200078e0208 */
[----:B------:R-:W-:-:S04]  /*1380*/  CS2R R8, SRZ ;  /* 0x0000000000087805 */ /* 0x000fc8000001ff00 */
[----:B--2---:R0:W-:Y:S02]  /*1390*/  STS.64 [R31], R10 ;  /* 0x0000000a1f007388 */ /* 0x0041e40000000a00 */
[----:B------:R-:W-:Y:S06]  /*13a0*/  BAR.SYNC.DEFER_BLOCKING 0x0 ;  /* 0x0000000000007b1d */ /* 0x000fec0000010000 */
[----:B------:R2:W3:Y:S01]  /*13b0*/  @P2 LDG.E.64 R8, desc[UR18][R28.64+-0x7200] ;  /* 0xff8e00121c082981 */ /* 0x0004e2000c1e1b00 */
[----:B------:R-:W-:-:S04]  /*13c0*/  IADD3 R23, PT, PT, R22, 0x2, RZ ;  /* 0x0000000216177810 */ /* 0x000fc80007ffe0ff */
[----:B------:R-:W-:-:S04]  /*13d0*/  SHF.L.U32 R23, R23, 0x5, RZ ;  /* 0x0000000517177819 */ /* 0x000fc800000006ff */
[----:B------:R-:W-:Y:S02]  /*13e0*/  IADD3 R21, PT, PT, R23, 0x20, RZ ;  /* 0x0000002017157810 */ /* 0x000fe40007ffe0ff */
[C---:B------:R-:W-:Y:S02]  /*13f0*/  IADD3 R13, PT, PT, R48.reuse, R23, RZ ;  /* 0x00000017300d7210 */ /* 0x040fe40007ffe0ff */
[----:B------:R-:W-:Y:S02]  /*1400*/  LOP3.LUT R21, R21, 0x60, RZ, 0xc0, !PT ;  /* 0x0000006015157812 */ /* 0x000fe400078ec0ff */
[----:B------:R-:W-:Y:S02]  /*1410*/  LEA R22, R13, UR5, 0x2 ;  /* 0x000000050d167c11 */ /* 0x000fe4000f8e10ff */
[----:B-1----:R-:W-:Y:S02]  /*1420*/  IADD3 R30, PT, PT, R48, R21, RZ ;  /* 0x00000015301e7210 */ /* 0x002fe40007ffe0ff */
[----:B------:R-:W-:-:S02]  /*1430*/  LOP3.LUT R13, R23, 0x40, RZ, 0x3c, !PT ;  /* 0x00000040170d7812 */ /* 0x000fc400078e3cff */
[----:B------:R-:W-:Y:S01]  /*1440*/  LEA R30, R30, UR5, 0x2 ;  /* 0x000000051e1e7c11 */ /* 0x000fe2000f8e10ff */
[----:B------:R-:W1:Y:S01]  /*1450*/  LDS R22, [R22] ;  /* 0x0000000016167984 */ /* 0x000e620000000800 */
[----:B------:R-:W-:-:S04]  /*1460*/  IADD3 R48, PT, PT, R48, R13, RZ ;  /* 0x0000000d30307210 */ /* 0x000fc80007ffe0ff */
[----:B------:R-:W4:Y:S01]  /*1470*/  LDS R30, [R30] ;  /* 0x000000001e1e7984 */ /* 0x000f220000000800 */
[----:B------:R-:W-:-:S06]  /*1480*/  LEA R48, R48, UR5, 0x2 ;  /* 0x0000000530307c11 */ /* 0x000fcc000f8e10ff */
[----:B------:R-:W5:Y:S01]  /*1490*/  LDS R48, [R48] ;  /* 0x0000000030307984 */ /* 0x000f620000000800 */
[-C--:B--2---:R-:W-:Y:S02]  /*14a0*/  IADD3 R29, PT, PT, R34, R21.reuse, RZ ;  /* 0x00000015221d7210 */ /* 0x084fe40007ffe0ff */
[----:B0-----:R-:W-:Y:S01]  /*14b0*/  IADD3 R31, PT, PT, R12, R21, RZ ;  /* 0x000000150c1f7210 */ /* 0x001fe20007ffe0ff */
[----:B-1----:R-:W-:-:S04]  /*14c0*/  FFMA R11, R7, R22, RZ ;  /* 0x00000016070b7223 */ /* 0x002fc800000000ff */
[----:B----4-:R-:W-:Y:S01]  /*14d0*/  FFMA R10, R20, R30, R11 ;  /* 0x0000001e140a7223 */ /* 0x010fe2000000000b */
[----:B------:R-:W-:-:S04]  /*14e0*/  IADD3 R11, PT, PT, R34, R23, RZ ;  /* 0x00000017220b7210 */ /* 0x000fc80007ffe0ff */
[----:B------:R-:W-:Y:S01]  /*14f0*/  LEA R28, R11, UR5, 0x2 ;  /* 0x000000050b1c7c11 */ /* 0x000fe2000f8e10ff */
[----:B-----5:R-:W-:Y:S01]  /*1500*/  FFMA R11, R19, R48, R10 ;  /* 0x00000030130b7223 */ /* 0x020fe2000000000a */
[----:B------:R-:W-:Y:S02]  /*1510*/  IADD3 R34, PT, PT, R34, R13, RZ ;  /* 0x0000000d22227210 */ /* 0x000fe40007ffe0ff */
[----:B------:R-:W-:Y:S01]  /*1520*/  LEA R10, R29, UR5, 0x2 ;  /* 0x000000051d0a7c11 */ /* 0x000fe2000f8e10ff */
[----:B------:R-:W0:Y:S01]  /*1530*/  LDS R22, [R28] ;  /* 0x000000001c167984 */ /* 0x000e220000000800 */
[----:B------:R-:W-:Y:S02]  /*1540*/  LEA R29, R34, UR5, 0x2 ;  /* 0x00000005221d7c11 */ /* 0x000fe4000f8e10ff */
[----:B------:R-:W-:Y:S02]  /*1550*/  IADD3 R30, PT, PT, R12, R23, RZ ;  /* 0x000000170c1e7210 */ /* 0x000fe40007ffe0ff */
[----:B------:R-:W1:Y:S02]  /*1560*/  LDS R10, [R10] ;  /* 0x000000000a0a7984 */ /* 0x000e640000000800 */
[----:B------:R-:W-:-:S02]  /*1570*/  LEA R30, R30, UR5, 0x2 ;  /* 0x000000051e1e7c11 */ /* 0x000fc4000f8e10ff */
[----:B------:R-:W2:Y:S01]  /*1580*/  LDS R29, [R29] ;  /* 0x000000001d1d7984 */ /* 0x000ea20000000800 */
[----:B------:R-:W-:Y:S02]  /*1590*/  IADD3 R34, PT, PT, R12, R13, RZ ;  /* 0x0000000d0c227210 */ /* 0x000fe40007ffe0ff */
[----:B------:R-:W-:Y:S02]  /*15a0*/  LEA R12, R31, UR5, 0x2 ;  /* 0x000000051f0c7c11 */ /* 0x000fe4000f8e10ff */
[----:B------:R-:W4:Y:S01]  /*15b0*/  LDS R31, [R30] ;  /* 0x000000001e1f7984 */ /* 0x000f220000000800 */
[----:B------:R-:W-:-:S03]  /*15c0*/  LEA R34, R34, UR5, 0x2 ;  /* 0x0000000522227c11 */ /* 0x000fc6000f8e10ff */
[----:B------:R-:W5:Y:S04]  /*15d0*/  LDS R12, [R12] ;  /* 0x000000000c0c7984 */ /* 0x000f680000000800 */
[----:B------:R-:W5:Y:S01]  /*15e0*/  LDS R55, [R34] ;  /* 0x0000000022377984 */ /* 0x000f620000000800 */
[----:B0-----:R-:W-:-:S04]  /*15f0*/  FFMA R22, R18, R22, R11 ;  /* 0x0000001612167223 */ /* 0x001fc8000000000b */
[----:B-1----:R-:W-:-:S04]  /*1600*/  FFMA R11, R15, R10, R22 ;  /* 0x0000000a0f0b7223 */ /* 0x002fc80000000016 */
[----:B--2---:R-:W-:-:S04]  /*1610*/  FFMA R11, R16, R29, R11 ;  /* 0x0000001d100b7223 */ /* 0x004fc8000000000b */
[----:B----4-:R-:W-:-:S04]  /*1620*/  FFMA R10, R26, R31, R11 ;  /* 0x0000001f1a0a7223 */ /* 0x010fc8000000000b */
[----:B-----5:R-:W-:-:S04]  /*1630*/  FFMA R11, R25, R12, R10 ;  /* 0x0000000c190b7223 */ /* 0x020fc8000000000a */
[----:B------:R-:W-:-:S05]  /*1640*/  FFMA R55, R24, R55, R11 ;  /* 0x0000003718377223 */ /* 0x000fca000000000b */
[----:B------:R0:W-:Y:S01]  /*1650*/  STS [R6], R55 ;  /* 0x0000003706007388 */ /* 0x0001e20000000800 */
[----:B------:R-:W-:Y:S02]  /*1660*/  SHF.L.U32 R17, R17, 0x9, RZ ;  /* 0x0000000911117819 */ /* 0x000fe400000006ff */
[----:B------:R-:W-:Y:S02]  /*1670*/  IADD3 R27, PT, PT, R27, 0x2, RZ ;  /* 0x000000021b1b7810 */ /* 0x000fe40007ffe0ff */
[----:B------:R-:W-:Y:S02]  /*1680*/  LOP3.LUT R17, R17, 0x600, RZ, 0xc0, !PT ;  /* 0x0000060011117812 */ /* 0x000fe400078ec0ff */
[----:B------:R-:W-:Y:S02]  /*1690*/  SHF.L.U32 R27, R27, 0x7, RZ ;  /* 0x000000071b1b7819 */ /* 0x000fe400000006ff */
[----:B------:R-:W-:Y:S01]  /*16a0*/  LEA R17, R14, R17, 0x2 ;  /* 0x000000110e117211 */ /* 0x000fe200078e10ff */
[----:B------:R-:W1:Y:S01]  /*16b0*/  S2UR UR12, SR_CgaCtaId ;  /* 0x00000000000c79c3 */ /* 0x000e620000008800 */
[----:B------:R-:W-:-:S04]  /*16c0*/  LOP3.LUT R10, R27, 0x180, RZ, 0xc0, !PT ;  /* 0x000001801b0a7812 */ /* 0x000fc800078ec0ff */
[----:B------:R-:W-:-:S03]  /*16d0*/  IADD3 R12, PT, PT, R10, UR5, R17 ;  /* 0x000000050a0c7c10 */ /* 0x000fc6000fffe011 */
[----:B------:R-:W-:Y:S01]  /*16e0*/  BAR.SYNC.DEFER_BLOCKING 0x0 ;  /* 0x0000000000007b1d */ /* 0x000fe20000010000 */
[----:B------:R-:W-:-:S04]  /*16f0*/  SHF.R.U32.HI R22, RZ, 0x1, R3 ;  /* 0x00000001ff167819 */ /* 0x000fc80000011603 */
[----:B------:R-:W-:Y:S01]  /*1700*/  SHF.L.U32 R22, R22, 0x7, RZ ;  /* 0x0000000716167819 */ /* 0x000fe200000006ff */
[----:B------:R-:W-:Y:S02]  /*1710*/  UMOV UR6, 0x400 ;  /* 0x0000040000067882 */ /* 0x000fe40000000000 */
[----:B0-----:R-:W0:Y:S01]  /*1720*/  LDC.64 R54, c[0x0][0x390] ;  /* 0x0000e400ff367b82 */ /* 0x001e220000000a00 */
[C---:B------:R-:W-:Y:S02]  /*1730*/  LOP3.LUT R11, R22.reuse, 0x180, RZ, 0xc0, !PT ;  /* 0x00000180160b7812 */ /* 0x040fe400078ec0ff */
[----:B------:R-:W-:Y:S02]  /*1740*/  IADD3 R14, PT, PT, R22, 0x80, RZ ;  /* 0x00000080160e7810 */ /* 0x000fe40007ffe0ff */
[----:B------:R-:W-:-:S04]  /*1750*/  IADD3 R22, PT, PT, R11, R0, RZ ;  /* 0x000000000b167210 */ /* 0x000fc80007ffe0ff */
[----:B------:R-:W-:Y:S02]  /*1760*/  IADD3 R10, PT, PT, R22, R23, RZ ;  /* 0x00000017160a7210 */ /* 0x000fe40007ffe0ff */
[----:B------:R-:W-:Y:S02]  /*1770*/  LOP3.LUT R17, R14, 0x180, RZ, 0xc0, !PT ;  /* 0x000001800e117812 */ /* 0x000fe400078ec0ff */
[----:B------:R-:W-:Y:S02]  /*1780*/  LEA R10, R10, UR5, 0x2 ;  /* 0x000000050a0a7c11 */ /* 0x000fe4000f8e10ff */
[C---:B------:R-:W-:Y:S02]  /*1790*/  IADD3 R14, PT, PT, R22.reuse, R21, RZ ;  /* 0x00000015160e7210 */ /* 0x040fe40007ffe0ff */
[----:B------:R-:W-:Y:S02]  /*17a0*/  IADD3 R28, PT, PT, R17, R0, RZ ;  /* 0x00000000111c7210 */ /* 0x000fe40007ffe0ff */
[----:B------:R-:W-:-:S02]  /*17b0*/  IADD3 R17, PT, PT, R22, R13, RZ ;  /* 0x0000000d16117210 */ /* 0x000fc40007ffe0ff */
[----:B------:R-:W-:Y:S02]  /*17c0*/  LEA R14, R14, UR5, 0x2 ;  /* 0x000000050e0e7c11 */ /* 0x000fe4000f8e10ff */
[C---:B------:R-:W-:Y:S02]  /*17d0*/  IADD3 R27, PT, PT, R28.reuse, R23, RZ ;  /* 0x000000171c1b7210 */ /* 0x040fe40007ffe0ff */
[----:B------:R-:W-:Y:S02]  /*17e0*/  LEA R22, R17, UR5, 0x2 ;  /* 0x0000000511167c11 */ /* 0x000fe4000f8e10ff */
[----:B------:R-:W-:Y:S02]  /*17f0*/  LOP3.LUT R11, R11, 0x100, RZ, 0x3c, !PT ;  /* 0x000001000b0b7812 */ /* 0x000fe400078e3cff */
[----:B------:R-:W-:Y:S01]  /*1800*/  LEA R27, R27, UR5, 0x2 ;  /* 0x000000051b1b7c11 */ /* 0x000fe2000f8e10ff */
[----:B-1----:R-:W-:Y:S01]  /*1810*/  ULEA UR6, UR12, UR6, 0x18 ;  /* 0x000000060c067291 */ /* 0x002fe2000f8ec0ff */
[----:B---3--:R1:W-:Y:S01]  /*1820*/  STS.64 [R12], R8 ;  /* 0x000000080c007388 */ /* 0x0083e20000000a00 */
[----:B------:R-:W-:Y:S01]  /*1830*/  BAR.SYNC.DEFER_BLOCKING 0x0 ;  /* 0x0000000000007b1d */ /* 0x000fe20000010000 */
[----:B-1----:R-:W-:-:S02]  /*1840*/  IADD3 R9, PT, PT, R28, R21, RZ ;  /* 0x000000151c097210 */ /* 0x002fc40007ffe0ff */
[----:B------:R-:W-:Y:S02]  /*1850*/  IADD3 R8, PT, PT, R11, R0, RZ ;  /* 0x000000000b087210 */ /* 0x000fe40007ffe0ff */
[----:B------:R-:W-:Y:S01]  /*1860*/  IADD3 R11, PT, PT, R28, R13, RZ ;  /* 0x0000000d1c0b7210 */ /* 0x000fe20007ffe0ff */
[----:B------:R-:W1:Y:S04]  /*1870*/  LDS R10, [R10] ;  /* 0x000000000a0a7984 */ /* 0x000e680000000800 */
[----:B------:R-:W2:Y:S01]  /*1880*/  LDS R17, [R14] ;  /* 0x000000000e117984 */ /* 0x000ea20000000800 */
[----:B------:R-:W-:-:S03]  /*1890*/  LEA R28, R9, UR5, 0x2 ;  /* 0x00000005091c7c11 */ /* 0x000fc6000f8e10ff */
[----:B------:R-:W3:Y:S01]  /*18a0*/  LDS R12, [R22] ;  /* 0x00000000160c7984 */ /* 0x000ee20000000800 */
[----:B------:R-:W-:-:S03]  /*18b0*/  IADD3 R9, PT, PT, R8, R23, RZ ;  /* 0x0000001708097210 */ /* 0x000fc60007ffe0ff */
[----:B------:R-:W4:Y:S01]  /*18c0*/  LDS R27, [R27] ;  /* 0x000000001b1b7984 */ /* 0x000f220000000800 */
[----:B------:R-:W-:-:S03]  /*18d0*/  LEA R23, R11, UR5, 0x2 ;  /* 0x000000050b177c11 */ /* 0x000fc6000f8e10ff */
[----:B------:R-:W5:Y:S01]  /*18e0*/  LDS R14, [R28] ;  /* 0x000000001c0e7984 */ /* 0x000f620000000800 */
[----:B------:R-:W-:Y:S02]  /*18f0*/  LEA R11, R9, UR5, 0x2 ;  /* 0x00000005090b7c11 */ /* 0x000fe4000f8e10ff */
[C---:B------:R-:W-:Y:S02]  /*1900*/  IADD3 R29, PT, PT, R8.reuse, R21, RZ ;  /* 0x00000015081d7210 */ /* 0x040fe40007ffe0ff */
[----:B------:R-:W0:Y:S01]  /*1910*/  LDS R21, [R23] ;  /* 0x0000000017157984 */ /* 0x000e220000000800 */
[----:B------:R-:W-:Y:S02]  /*1920*/  IADD3 R13, PT, PT, R8, R13, RZ ;  /* 0x0000000d080d7210 */ /* 0x000fe40007ffe0ff */
[----:B------:R-:W-:Y:S01]  /*1930*/  LEA R29, R29, UR5, 0x2 ;  /* 0x000000051d1d7c11 */ /* 0x000fe2000f8e10ff */
[----:B------:R-:W0:Y:S01]  /*1940*/  LDS R11, [R11] ;  /* 0x000000000b0b7984 */ /* 0x000e220000000800 */
[----:B------:R-:W-:-:S03]  /*1950*/  LEA R9, R13, UR5, 0x2 ;  /* 0x000000050d097c11 */ /* 0x000fc6000f8e10ff */
[----:B------:R-:W0:Y:S04]  /*1960*/  LDS R8, [R29] ;  /* 0x000000001d087984 */ /* 0x000e280000000800 */
[----:B------:R-:W0:Y:S01]  /*1970*/  LDS R9, [R9] ;  /* 0x0000000009097984 */ /* 0x000e220000000800 */
[----:B-1----:R-:W-:-:S04]  /*1980*/  FFMA R7, R7, R10, RZ ;  /* 0x0000000a07077223 */ /* 0x002fc800000000ff */
[----:B--2---:R-:W-:-:S04]  /*1990*/  FFMA R20, R20, R17, R7 ;  /* 0x0000001114147223 */ /* 0x004fc80000000007 */
[----:B---3--:R-:W-:-:S04]  /*19a0*/  FFMA R19, R19, R12, R20 ;  /* 0x0000000c13137223 */ /* 0x008fc80000000014 */
[----:B----4-:R-:W-:Y:S01]  /*19b0*/  FFMA R18, R18, R27, R19 ;  /* 0x0000001b12127223 */ /* 0x010fe20000000013 */
[----:B------:R-:W-:-:S03]  /*19c0*/  SHF.L.U32 R7, R0, 0x4, RZ ;  /* 0x0000000400077819 */ /* 0x000fc600000006ff */
[----:B-----5:R-:W-:Y:S01]  /*19d0*/  FFMA R15, R15, R14, R18 ;  /* 0x0000000e0f0f7223 */ /* 0x020fe20000000012 */
[----:B------:R-:W-:Y:S02]  /*19e0*/  LOP3.LUT R14, R3, 0x1, RZ, 0xc0, !PT ;  /* 0x00000001030e7812 */ /* 0x000fe400078ec0ff */
[----:B------:R-:W-:Y:S01]  /*19f0*/  LOP3.LUT R10, R7, 0x3f80, RZ, 0xc0, !PT ;  /* 0x00003f80070a7812 */ /* 0x000fe200078ec0ff */
[----:B0-----:R-:W-:Y:S01]  /*1a00*/  FFMA R15, R16, R21, R15 ;  /* 0x00000015100f7223 */ /* 0x001fe2000000000f */
[----:B------:R-:W-:-:S03]  /*1a10*/  LEA R7, R3, R14, 0x1 ;  /* 0x0000000e03077211 */ /* 0x000fc600078e08ff */
[----:B------:R-:W-:Y:S01]  /*1a20*/  FFMA R26, R26, R11, R15 ;  /* 0x0000000b1a1a7223 */ /* 0x000fe2000000000f */
[----:B------:R-:W-:-:S03]  /*1a30*/  LOP3.LUT R7, R7, 0x2, RZ, 0xfc, !PT ;  /* 0x0000000207077812 */ /* 0x000fc600078efcff */
[----:B------:R-:W-:Y:S02]  /*1a40*/  FFMA R25, R25, R8, R26 ;  /* 0x0000000819197223 */ /* 0x000fe4000000001a */
[----:B------:R-:W-:Y:S02]  /*1a50*/  IMAD R8, R7, UR9, R0 ;  /* 0x0000000907087c24 */ /* 0x000fe4000f8e0200 */
[----:B------:R-:W-:-:S03]  /*1a60*/  FFMA R9, R24, R9, R25 ;  /* 0x0000000918097223 */ /* 0x000fc60000000019 */
[----:B------:R-:W-:Y:S02]  /*1a70*/  LEA R8, R8, UR6, 0x2 ;  /* 0x0000000608087c11 */ /* 0x000fe4000f8e10ff */
[----:B------:R-:W-:-:S03]  /*1a80*/  SHF.L.U32 R12, R0, 0x2, RZ ;  /* 0x00000002000c7819 */ /* 0x000fc600000006ff */
[----:B------:R-:W-:Y:S01]  /*1a90*/  STS [R8], R9 ;  /* 0x0000000908007388 */ /* 0x000fe20000000800 */
[----:B------:R-:W-:Y:S02]  /*1aa0*/  LOP3.LUT R13, R12, 0x1c, RZ, 0xc0, !PT ;  /* 0x0000001c0c0d7812 */ /* 0x000fe400078ec0ff */
[----:B------:R-:W-:Y:S02]  /*1ab0*/  LEA R10, R3, R10, 0x9 ;  /* 0x0000000a030a7211 */ /* 0x000fe400078e48ff */
[----:B------:R-:W-:Y:S02]  /*1ac0*/  MOV R11, UR4 ;  /* 0x00000004000b7c02 */ /* 0x000fe40008000f00 */
[----:B------:R-:W-:-:S04]  /*1ad0*/  IADD3 R10, PT, PT, R13, R10, RZ ;  /* 0x0000000a0d0a7210 */ /* 0x000fc80007ffe0ff */
[----:B------:R-:W-:-:S05]  /*1ae0*/  LEA R7, R11, R10, 0xc ;  /* 0x0000000a0b077211 */ /* 0x000fca00078e60ff */
[----:B------:R-:W-:Y:S01]  /*1af0*/  IMAD.WIDE.U32 R54, R7, 0x4, R54 ;  /* 0x0000000407367825 */ /* 0x000fe200078e0036 */
[----:B------:R-:W-:Y:S06]  /*1b00*/  BAR.SYNC.DEFER_BLOCKING 0x0 ;  /* 0x0000000000007b1d */ /* 0x000fec0000010000 */
[----:B------:R-:W2:Y:S04]  /*1b10*/  LDG.E.128 R16, desc[UR18][R54.64+0x2000] ;  /* 0x0020001236107981 */ /* 0x000ea8000c1e1d00 */
[----:B------:R-:W3:Y:S01]  /*1b20*/  LDG.E.128 R20, desc[UR18][R54.64] ;  /* 0x0000001236147981 */ /* 0x000ee2000c1e1d00 */
[----:B------:R-:W-:-:S04]  /*1b30*/  SHF.L.U32 R7, R0, 0x1, RZ ;  /* 0x0000000100077819 */ /* 0x000fc800000006ff */
[----:B------:R-:W-:Y:S02]  /*1b40*/  LOP3.LUT R10, R7, 0x7e0, RZ, 0xc0, !PT ;  /* 0x000007e0070a7812 */ /* 0x000fe400078ec0ff */
[----:B------:R-:W-:Y:S02]  /*1b50*/  LOP3.LUT R7, R0, 0xf, RZ, 0xc0, !PT ;  /* 0x0000000f00077812 */ /* 0x000fe400078ec0ff */
[----:B------:R-:W-:Y:S02]  /*1b60*/  LEA R10, R3, R10, 0x6 ;  /* 0x0000000a030a7211 */ /* 0x000fe400078e30ff */
[----:B------:R-:W-:Y:S02]  /*1b70*/  LEA R7, R7, UR5, 0x2 ;  /* 0x0000000507077c11 */ /* 0x000fe4000f8e10ff */
[----:B------:R-:W-:Y:S01]  /*1b80*/  LEA R34, R10, UR6, 0x2 ;  /* 0x000000060a227c11 */ /* 0x000fe2000f8e10ff */
[----:B--2---:R-:W-:Y:S04]  /*1b90*/  STS.128 [R33+0x800], R16 ;  /* 0x0008001021007388 */ /* 0x004fe80000000c00 */
[----:B---3--:R-:W-:Y:S01]  /*1ba0*/  STS.128 [R33], R20 ;  /* 0x0000001421007388 */ /* 0x008fe20000000c00 */
[----:B------:R-:W-:Y:S06]  /*1bb0*/  BAR.SYNC.DEFER_BLOCKING 0x0 ;  /* 0x0000000000007b1d */ /* 0x000fec0000010000 */
[----:B------:R-:W-:Y:S04]  /*1bc0*/  LDS R24, [R7] ;  /* 0x0000000007187984 */ /* 0x000fe80000000800 */
[----:B------:R-:W0:Y:S04]  /*1bd0*/  LDS.128 R8, [R34] ;  /* 0x0000000022087984 */ /* 0x000e280000000c00 */
[----:B------:R-:W1:Y:S04]  /*1be0*/  LDS R29, [R7+0x40] ;  /* 0x00004000071d7984 */ /* 0x000e680000000800 */
[----:B------:R-:W2:Y:S04]  /*1bf0*/  LDS R31, [R7+0x80] ;  /* 0x00008000071f7984 */ /* 0x000ea80000000800 */
[----:B------:R-:W3:Y:S04]  /*1c00*/  LDS R26, [R7+0xc0] ;  /* 0x0000c000071a7984 */ /* 0x000ee80000000800 */
[----:B------:R-:W4:Y:S04]  /*1c10*/  LDS.128 R12, [R34+0x400] ;  /* 0x00040000220c7984 */ /* 0x000f280000000c00 */
[----:B------:R-:W-:Y:S04]  /*1c20*/  LDS R30, [R7+0x180] ;  /* 0x00018000071e7984 */ /* 0x000fe80000000800 */
[----:B------:R-:W-:Y:S04]  /*1c30*/  LDS.128 R16, [R34+0x10] ;  /* 0x0000100022107984 */ /* 0x000fe80000000c00 */
[----:B------:R-:W-:Y:S04]  /*1c40*/  LDS.128 R20, [R34+0x410] ;  /* 0x0004100022147984 */ /* 0x000fe80000000c00 */
[----:B------:R-:W-:Y:S04]  /*1c50*/  LDS R57, [R7+0x7c0] ;  /* 0x0007c00007397984 */ /* 0x000fe80000000800 */
[----:B------:R-:W-:Y:S01]  /*1c60*/  LDS R50, [R7+0xf00] ;  /* 0x000f000007327984 */ /* 0x000fe20000000800 */
[----:B0-----:R-:W-:-:S03]  /*1c70*/  FFMA R28, R8, R24, R49 ;  /* 0x00000018081c7223 */ /* 0x001fc60000000031 */
[----:B------:R-:W-:Y:S01]  /*1c80*/  LDS R48, [R7+0xf80] ;  /* 0x000f800007307984 */ /* 0x000fe20000000800 */
[----:B-1----:R-:W-:-:S03]  /*1c90*/  FFMA R27, R8, R29, R36 ;  /* 0x0000001d081b7223 */ /* 0x002fc60000000024 */
[----:B------:R-:W-:Y:S01]  /*1ca0*/  LDS R49, [R7+0x600] ;  /* 0x0006000007317984 */ /* 0x000fe20000000800 */
[----:B--2---:R-:W-:-:S03]  /*1cb0*/  FFMA R25, R9, R31, R28 ;  /* 0x0000001f09197223 */ /* 0x004fc6000000001c */
[----:B------:R-:W0:Y:S01]  /*1cc0*/  LDS R8, [R7+0x140] ;  /* 0x0001400007087984 */ /* 0x000e220000000800 */
[----:B---3--:R-:W-:-:S03]  /*1cd0*/  FFMA R27, R9, R26, R27 ;  /* 0x0000001a091b7223 */ /* 0x008fc6000000001b */
[----:B------:R-:W1:Y:S04]  /*1ce0*/  LDS R28, [R7+0x1c0] ;  /* 0x0001c000071c7984 */ /* 0x000e680000000800 */
[----:B------:R-:W2:Y:S01]  /*1cf0*/  LDS R9, [R7+0x100] ;  /* 0x0001000007097984 */ /* 0x000ea20000000800 */
[-C--:B----4-:R-:W-:Y:S01]  /*1d00*/  FFMA R24, R24, R12.reuse, R47 ;  /* 0x0000000c18187223 */ /* 0x090fe2000000002f */
[----:B------:R-:W-:Y:S02]  /*1d10*/  FFMA R46, R29, R12, R46 ;  /* 0x0000000c1d2e7223 */ /* 0x000fe4000000002e */
[----:B------:R-:W-:Y:S01]  /*1d20*/  LDS R29, [R7+0x240] ;  /* 0x00024000071d7984 */ /* 0x000fe20000000800 */
[----:B------:R-:W-:-:S03]  /*1d30*/  FFMA R47, R13, R31, R24 ;  /* 0x0000001f0d2f7223 */ /* 0x000fc60000000018 */
[----:B------:R-:W3:Y:S04]  /*1d40*/  LDS R31, [R7+0x200] ;  /* 0x00020000071f7984 */ /* 0x000ee80000000800 */
[----:B------:R-:W4:Y:S04]  /*1d50*/  LDS R12, [R7+0x280] ;  /* 0x00028000070c7984 */ /* 0x000f280000000800 */
[----:B------:R-:W5:Y:S01]  /*1d60*/  LDS R24, [R7+0x2c0] ;  /* 0x0002c00007187984 */ /* 0x000f620000000800 */
[----:B------:R-:W-:-:S03]  /*1d70*/  FFMA R13, R13, R26, R46 ;  /* 0x0000001a0d0d7223 */ /* 0x000fc6000000002e */
[----:B------:R-:W-:Y:S01]  /*1d80*/  LDS R46, [R7+0x780] ;  /* 0x00078000072e7984 */ /* 0x000fe20000000800 */
[-C--:B0-----:R-:W-:Y:S01]  /*1d90*/  FFMA R27, R10, R8.reuse, R27 ;  /* 0x000000080a1b7223 */ /* 0x081fe2000000001b */
[----:B------:R-:W-:-:S03]  /*1da0*/  FFMA R13, R14, R8, R13 ;  /* 0x000000080e0d7223 */ /* 0x000fc6000000000d */
[-C--:B-1----:R-:W-:Y:S01]  /*1db0*/  FFMA R8, R11, R28.reuse, R27 ;  /* 0x0000001c0b087223 */ /* 0x082fe2000000001b */
[-C--:B--2---:R-:W-:Y:S01]  /*1dc0*/  FFMA R26, R10, R9.reuse, R25 ;  /* 0x000000090a1a7223 */ /* 0x084fe20000000019 */
[----:B------:R-:W-:Y:S01]  /*1dd0*/  FFMA R10, R14, R9, R47 ;  /* 0x000000090e0a7223 */ /* 0x000fe2000000002f */
[----:B------:R-:W-:Y:S01]  /*1de0*/  FFMA R28, R15, R28, R13 ;  /* 0x0000001c0f1c7223 */ /* 0x000fe2000000000d */
[----:B------:R-:W0:Y:S01]  /*1df0*/  LDS R25, [R7+0x300] ;  /* 0x0003000007197984 */ /* 0x000e220000000800 */
[-C--:B------:R-:W-:Y:S01]  /*1e00*/  FFMA R9, R11, R30.reuse, R26 ;  /* 0x0000001e0b097223 */ /* 0x080fe2000000001a */
[----:B------:R-:W-:Y:S02]  /*1e10*/  FFMA R10, R15, R30, R10 ;  /* 0x0000001e0f0a7223 */ /* 0x000fe4000000000a */
[----:B------:R-:W1:Y:S01]  /*1e20*/  LDS R27, [R7+0x340] ;  /* 0x00034000071b7984 */ /* 0x000e620000000800 */
[C---:B---3--:R-:W-:Y:S01]  /*1e30*/  FFMA R14, R16.reuse, R31, R9 ;  /* 0x0000001f100e7223 */ /* 0x048fe20000000009 */
[----:B------:R-:W-:Y:S01]  /*1e40*/  FFMA R8, R16, R29, R8 ;  /* 0x0000001d10087223 */ /* 0x000fe20000000008 */
[-C--:B------:R-:W-:Y:S01]  /*1e50*/  FFMA R10, R31, R20.reuse, R10 ;  /* 0x000000141f0a7223 */ /* 0x080fe2000000000a */
[----:B------:R-:W-:Y:S01]  /*1e60*/  FFMA R20, R29, R20, R28 ;  /* 0x000000141d147223 */ /* 0x000fe2000000001c */
[----:B------:R-:W2:Y:S01]  /*1e70*/  LDS R30, [R7+0x380] ;  /* 0x00038000071e7984 */ /* 0x000ea20000000800 */
[----:B----4-:R-:W-:-:S03]  /*1e80*/  FFMA R29, R17, R12, R14 ;  /* 0x0000000c111d7223 */ /* 0x010fc6000000000e */
[----:B------:R-:W3:Y:S01]  /*1e90*/  LDS R28, [R7+0x3c0] ;  /* 0x0003c000071c7984 */ /* 0x000ee20000000800 */
[----:B------:R-:W-:Y:S01]  /*1ea0*/  FFMA R31, R21, R12, R10 ;  /* 0x0000000c151f7223 */ /* 0x000fe2000000000a */
[-C--:B-----5:R-:W-:Y:S02]  /*1eb0*/  FFMA R36, R17, R24.reuse, R8 ;  /* 0x0000001811247223 */ /* 0x0a0fe40000000008 */
[----:B------:R-:W-:Y:S04]  /*1ec0*/  LDS R47, [R7+0x400] ;  /* 0x00040000072f7984 */ /* 0x000fe80000000800 */
[----:B------:R-:W4:Y:S04]  /*1ed0*/  LDS.128 R8, [R34+0x20] ;  /* 0x0000200022087984 */ /* 0x000f280000000c00 */
[----:B------:R-:W5:Y:S04]  /*1ee0*/  LDS R17, [R7+0x440] ;  /* 0x0004400007117984 */ /* 0x000f680000000800 */
[----:B------:R-:W5:Y:S04]  /*1ef0*/  LDS.128 R12, [R34+0x420] ;  /* 0x00042000220c7984 */ /* 0x000f680000000c00 */
[----:B------:R-:W5:Y:S04]  /*1f00*/  LDS R26, [R7+0x480] ;  /* 0x00048000071a7984 */ /* 0x000f680000000800 */
[----:B------:R-:W5:Y:S01]  /*1f10*/  LDS R16, [R7+0x4c0] ;  /* 0x0004c00007107984 */ /* 0x000f620000000800 */
[----:B------:R-:W-:Y:S01]  /*1f20*/  FFMA R20, R21, R24, R20 ;  /* 0x0000001815147223 */ /* 0x000fe20000000014 */
[----:B0-----:R-:W-:-:S02]  /*1f30*/  FFMA R24, R18, R25, R29 ;  /* 0x0000001912187223 */ /* 0x001fc4000000001d */
[----:B------:R-:W-:Y:S01]  /*1f40*/  LDS R29, [R7+0x540] ;  /* 0x00054000071d7984 */ /* 0x000fe20000000800 */
[----:B-1----:R-:W-:Y:S01]  /*1f50*/  FFMA R21, R18, R27, R36 ;  /* 0x0000001b12157223 */ /* 0x002fe20000000024 */
[C---:B------:R-:W-:Y:S01]  /*1f60*/  FFMA R18, R22.reuse, R25, R31 ;  /* 0x0000001916127223 */ /* 0x040fe2000000001f */
[----:B------:R-:W-:Y:S02]  /*1f70*/  FFMA R20, R22, R27, R20 ;  /* 0x0000001b16147223 */ /* 0x000fe40000000014 */
[----:B------:R-:W0:Y:S01]  /*1f80*/  LDS R27, [R7+0x500] ;  /* 0x00050000071b7984 */ /* 0x000e220000000800 */
[-C--:B--2---:R-:W-:Y:S01]  /*1f90*/  FFMA R25, R19, R30.reuse, R24 ;  /* 0x0000001e13197223 */ /* 0x084fe20000000018 */
[----:B------:R-:W-:Y:S01]  /*1fa0*/  FFMA R18, R23, R30, R18 ;  /* 0x0000001e17127223 */ /* 0x000fe20000000012 */
[-C--:B---3--:R-:W-:Y:S01]  /*1fb0*/  FFMA R22, R19, R28.reuse, R21 ;  /* 0x0000001c13167223 */ /* 0x088fe20000000015 */
[----:B------:R-:W-:Y:S02]  /*1fc0*/  FFMA R20, R23, R28, R20 ;  /* 0x0000001c17147223 */ /* 0x000fe40000000014 */
[----:B------:R-:W-:Y:S01]  /*1fd0*/  LDS R28, [R7+0x680] ;  /* 0x00068000071c7984 */ /* 0x000fe20000000800 */
[----:B----4-:R-:W-:-:S03]  /*1fe0*/  FFMA R24, R8, R47, R25 ;  /* 0x0000002f08187223 */ /* 0x010fc60000000019 */
[----:B------:R-:W-:Y:S01]  /*1ff0*/  LDS R25, [R7+0x740] ;  /* 0x0007400007197984 */ /* 0x000fe20000000800 */
[----:B-----5:R-:W-:-:S03]  /*2000*/  FFMA R19, R8, R17, R22 ;  /* 0x0000001108137223 */ /* 0x020fc60000000016 */
[----:B------:R-:W1:Y:S01]  /*2010*/  LDS R8, [R7+0x5c0] ;  /* 0x0005c00007087984 */ /* 0x000e620000000800 */
[-C--:B------:R-:W-:Y:S01]  /*2020*/  FFMA R18, R47, R12.reuse, R18 ;  /* 0x0000000c2f127223 */ /* 0x080fe20000000012 */
[----:B------:R-:W-:Y:S02]  /*2030*/  FFMA R20, R17, R12, R20 ;  /* 0x0000000c11147223 */ /* 0x000fe40000000014 */
[----:B------:R-:W2:Y:S01]  /*2040*/  LDS R12, [R7+0x580] ;  /* 0x00058000070c7984 */ /* 0x000ea20000000800 */
[-C--:B------:R-:W-:Y:S01]  /*2050*/  FFMA R31, R9, R26.reuse, R24 ;  /* 0x0000001a091f7223 */ /* 0x080fe20000000018 */
[----:B------:R-:W-:Y:S02]  /*2060*/  FFMA R47, R13, R26, R18 ;  /* 0x0000001a0d2f7223 */ /* 0x000fe40000000012 */
[----:B------:R-:W-:Y:S01]  /*2070*/  LDS R26, [R7+0x6c0] ;  /* 0x0006c000071a7984 */ /* 0x000fe20000000800 */
[-C--:B------:R-:W-:Y:S01]  /*2080*/  FFMA R24, R9, R16.reuse, R19 ;  /* 0x0000001009187223 */ /* 0x080fe20000000013 */
[----:B------:R-:W-:-:S02]  /*2090*/  FFMA R30, R13, R16, R20 ;  /* 0x000000100d1e7223 */ /* 0x000fc40000000014 */
[----:B------:R-:W3:Y:S04]  /*20a0*/  LDS.128 R16, [R34+0x30] ;  /* 0x0000300022107984 */ /* 0x000ee80000000c00 */
[----:B------:R-:W4:Y:S04]  /*20b0*/  LDS R13, [R7+0x640] ;  /* 0x00064000070d7984 */ /* 0x000f280000000800 */
[----:B------:R-:W5:Y:S04]  /*20c0*/  LDS.128 R20, [R34+0x430] ;  /* 0x0004300022147984 */ /* 0x000f680000000c00 */
[----:B------:R-:W5:Y:S01]  /*20d0*/  LDS R9, [R7+0x700] ;  /* 0x0007000007097984 */ /* 0x000f620000000800 */
[C---:B0-----:R-:W-:Y:S01]  /*20e0*/  FFMA R36, R10.reuse, R27, R31 ;  /* 0x0000001b0a247223 */ /* 0x041fe2000000001f */
[----:B------:R-:W-:Y:S01]  /*20f0*/  FFMA R31, R10, R29, R24 ;  /* 0x0000001d0a1f7223 */ /* 0x000fe20000000018 */
[C---:B------:R-:W-:Y:S01]  /*2100*/  FFMA R10, R14.reuse, R27, R47 ;  /* 0x0000001b0e0a7223 */ /* 0x040fe2000000002f */
[----:B------:R-:W-:Y:S01]  /*2110*/  FFMA R30, R14, R29, R30 ;  /* 0x0000001d0e1e7223 */ /* 0x000fe2000000001e */
[----:B------:R-:W-:Y:S01]  /*2120*/  LDS R47, [R7+0x800] ;  /* 0x00080000072f7984 */ /* 0x000fe20000000800 */
[----:B-1----:R-:W-:-:S02]  /*2130*/  FFMA R14, R11, R8, R31 ;  /* 0x000000080b0e7223 */ /* 0x002fc4000000001f */
[----:B------:R-:W-:Y:S01]  /*2140*/  FFMA R30, R15, R8, R30 ;  /* 0x000000080f1e7223 */ /* 0x000fe2000000001e */
[-C--:B--2---:R-:W-:Y:S01]  /*2150*/  FFMA R27, R11, R12.reuse, R36 ;  /* 0x0000000c0b1b7223 */ /* 0x084fe20000000024 */
[----:B------:R-:W-:-:S03]  /*2160*/  FFMA R10, R15, R12, R10 ;  /* 0x0000000c0f0a7223 */ /* 0x000fc6000000000a */
[C---:B---3--:R-:W-:Y:S01]  /*2170*/  FFMA R8, R16.reuse, R49, R27 ;  /* 0x0000003110087223 */ /* 0x048fe2000000001b */
[----:B------:R-:W-:Y:S01]  /*2180*/  MOV R27, UR9 ;  /* 0x00000009001b7c02 */ /* 0x000fe20008000f00 */
[----:B----4-:R-:W-:Y:S01]  /*2190*/  FFMA R11, R16, R13, R14 ;  /* 0x0000000d100b7223 */ /* 0x010fe2000000000e */
[-C--:B-----5:R-:W-:Y:S01]  /*21a0*/  FFMA R10, R49, R20.reuse, R10 ;  /* 0x00000014310a7223 */ /* 0x0a0fe2000000000a */
[----:B------:R-:W-:Y:S01]  /*21b0*/  FFMA R30, R13, R20, R30 ;  /* 0x000000140d1e7223 */ /* 0x000fe2000000001e */
[C---:B------:R-:W-:Y:S01]  /*21c0*/  FFMA R13, R17.reuse, R28, R8 ;  /* 0x0000001c110d7223 */ /* 0x040fe20000000008 */
[----:B------:R-:W-:Y:S01]  /*21d0*/  FFMA R8, R17, R26, R11 ;  /* 0x0000001a11087223 */ /* 0x000fe2000000000b */
[----:B------:R-:W-:Y:S01]  /*21e0*/  FFMA R15, R21, R28, R10 ;  /* 0x0000001c150f7223 */ /* 0x000fe2000000000a */
[----:B------:R-:W-:-:S04]  /*21f0*/  IMAD.WIDE R16, R27, 0x4, R54 ;  /* 0x000000041b107825 */ /* 0x000fc800078e0236 */
[----:B------:R-:W-:Y:S01]  /*2200*/  FFMA R21, R21, R26, R30 ;  /* 0x0000001a15157223 */ /* 0x000fe2000000001e */
[-C--:B------:R-:W-:Y:S01]  /*2210*/  FFMA R20, R18, R9.reuse, R13 ;  /* 0x0000000912147223 */ /* 0x080fe2000000000d */
[----:B------:R-:W-:Y:S01]  /*2220*/  FFMA R36, R22, R9, R15 ;  /* 0x0000000916247223 */ /* 0x000fe2000000000f */
[-C--:B------:R-:W-:Y:S01]  /*2230*/  FFMA R18, R18, R25.reuse, R8 ;  /* 0x0000001912127223 */ /* 0x080fe20000000008 */
[----:B------:R-:W2:Y:S01]  /*2240*/  LDG.E.128 R12, desc[UR18][R16.64+0x2000] ;  /* 0x00200012100c7981 */ /* 0x000ea2000c1e1d00 */
[----:B------:R-:W-:-:S03]  /*2250*/  FFMA R22, R22, R25, R21 ;  /* 0x0000001916167223 */ /* 0x000fc60000000015 */
[----:B------:R0:W3:Y:S04]  /*2260*/  LDG.E.128 R8, desc[UR18][R16.64] ;  /* 0x0000001210087981 */ /* 0x0000e8000c1e1d00 */
[----:B------:R-:W1:Y:S04]  /*2270*/  LDS.128 R24, [R34+0x40] ;  /* 0x0000400022187984 */ /* 0x000e680000000c00 */
[----:B------:R-:W4:Y:S04]  /*2280*/  LDS R21, [R7+0x840] ;  /* 0x0008400007157984 */ /* 0x000f280000000800 */
[----:B------:R-:W5:Y:S01]  /*2290*/  LDS.128 R28, [R34+0x440] ;  /* 0x00044000221c7984 */ /* 0x000f620000000c00 */
[-C--:B------:R-:W-:Y:S01]  /*22a0*/  FFMA R49, R19, R46.reuse, R20 ;  /* 0x0000002e13317223 */ /* 0x080fe20000000014 */
[----:B------:R-:W-:-:S02]  /*22b0*/  FFMA R36, R23, R46, R36 ;  /* 0x0000002e17247223 */ /* 0x000fc40000000024 */
[----:B------:R-:W5:Y:S01]  /*22c0*/  LDS R20, [R7+0x880] ;  /* 0x0008800007147984 */ /* 0x000f620000000800 */
[-C--:B------:R-:W-:Y:S01]  /*22d0*/  FFMA R46, R19, R57.reuse, R18 ;  /* 0x00000039132e7223 */ /* 0x080fe20000000012 */
[----:B0-----:R-:W-:Y:S02]  /*22e0*/  FFMA R16, R23, R57, R22 ;  /* 0x0000003917107223 */ /* 0x001fe40000000016 */
[----:B------:R-:W0:Y:S04]  /*22f0*/  LDS R17, [R7+0x8c0] ;  /* 0x0008c00007117984 */ /* 0x000e280000000800 */
[----:B------:R-:W0:Y:S04]  /*2300*/  LDS R23, [R7+0x900] ;  /* 0x0009000007177984 */ /* 0x000e280000000800 */
[----:B------:R-:W0:Y:S04]  /*2310*/  LDS R19, [R7+0x940] ;  /* 0x0009400007137984 */ /* 0x000e280000000800 */
[----:B------:R-:W0:Y:S01]  /*2320*/  LDS R22, [R7+0x9c0] ;  /* 0x0009c00007167984 */ /* 0x000e220000000800 */
[C---:B-1----:R-:W-:Y:S01]  /*2330*/  FFMA R18, R24.reuse, R47, R49 ;  /* 0x0000002f18127223 */ /* 0x042fe20000000031 */
[----:B----4-:R-:W-:Y:S01]  /*2340*/  FFMA R24, R24, R21, R46 ;  /* 0x0000001518187223 */ /* 0x010fe2000000002e */
[----:B-----5:R-:W-:-:S02]  /*2350*/  FFMA R46, R47, R28, R36 ;  /* 0x0000001c2f2e7223 */ /* 0x020fc40000000024 */
[----:B------:R-:W1:Y:S01]  /*2360*/  LDS R36, [R7+0x980] ;  /* 0x0009800007247984 */ /* 0x000e620000000800 */
[----:B------:R-:W-:Y:S01]  /*2370*/  FFMA R16, R21, R28, R16 ;  /* 0x0000001c15107223 */ /* 0x000fe20000000010 */
[-C--:B------:R-:W-:Y:S01]  /*2380*/  FFMA R47, R29, R20.reuse, R46 ;  /* 0x000000141d2f7223 */ /* 0x080fe2000000002e */
[C---:B------:R-:W-:Y:S01]  /*2390*/  FFMA R21, R25.reuse, R20, R18 ;  /* 0x0000001419157223 */ /* 0x040fe20000000012 */
[----:B------:R-:W-:Y:S01]  /*23a0*/  LDS R28, [R7+0xa00] ;  /* 0x000a0000071c7984 */ /* 0x000fe20000000800 */
[-C--:B0-----:R-:W-:Y:S01]  /*23b0*/  FFMA R24, R25, R17.reuse, R24 ;  /* 0x0000001119187223 */ /* 0x081fe20000000018 */
[----:B------:R-:W-:Y:S02]  /*23c0*/  FFMA R16, R29, R17, R16 ;  /* 0x000000111d107223 */ /* 0x000fe40000000010 */
[----:B------:R-:W-:Y:S01]  /*23d0*/  LDS R29, [R7+0xb40] ;  /* 0x000b4000071d7984 */ /* 0x000fe20000000800 */
[-C--:B------:R-:W-:Y:S01]  /*23e0*/  FFMA R20, R30, R23.reuse, R47 ;  /* 0x000000171e147223 */ /* 0x080fe2000000002f */
[C---:B------:R-:W-:Y:S01]  /*23f0*/  FFMA R18, R26.reuse, R23, R21 ;  /* 0x000000171a127223 */ /* 0x040fe20000000015 */
[-C--:B------:R-:W-:Y:S01]  /*2400*/  FFMA R47, R26, R19.reuse, R24 ;  /* 0x000000131a2f7223 */ /* 0x080fe20000000018 */
[----:B------:R-:W-:-:S03]  /*2410*/  FFMA R16, R30, R19, R16 ;  /* 0x000000131e107223 */ /* 0x000fc60000000010 */
[-C--:B------:R-:W-:Y:S01]  /*2420*/  FFMA R47, R27, R22.reuse, R47 ;  /* 0x000000161b2f7223 */ /* 0x080fe2000000002f */
[----:B------:R-:W-:Y:S02]  /*2430*/  FFMA R49, R31, R22, R16 ;  /* 0x000000161f317223 */ /* 0x000fe40000000010 */
[----:B------:R-:W-:Y:S01]  /*2440*/  LDS R16, [R7+0xac0] ;  /* 0x000ac00007107984 */ /* 0x000fe20000000800 */
[-C--:B-1----:R-:W-:Y:S01]  /*2450*/  FFMA R17, R27, R36.reuse, R18 ;  /* 0x000000241b117223 */ /* 0x082fe20000000012 */
[----:B------:R-:W-:Y:S02]  /*2460*/  FFMA R19, R31, R36, R20 ;  /* 0x000000241f137223 */ /* 0x000fe40000000014 */
[----:B------:R-:W-:Y:S04]  /*2470*/  LDS.128 R24, [R34+0x450] ;  /* 0x0004500022187984 */ /* 0x000fe80000000c00 */
[----:B------:R-:W0:Y:S04]  /*2480*/  LDS R36, [R7+0xa40] ;  /* 0x000a400007247984 */ /* 0x000e280000000800 */
[----:B------:R-:W1:Y:S04]  /*2490*/  LDS.128 R20, [R34+0x50] ;  /* 0x0000500022147984 */ /* 0x000e680000000c00 */
[----:B------:R-:W4:Y:S04]  /*24a0*/  LDS R18, [R7+0xa80] ;  /* 0x000a800007127984 */ /* 0x000f280000000800 */
[----:B------:R-:W5:Y:S01]  /*24b0*/  LDS R31, [R7+0xb00] ;  /* 0x000b0000071f7984 */ /* 0x000f620000000800 */
[----:B0-----:R-:W-:Y:S01]  /*24c0*/  FFMA R49, R36, R24, R49 ;  /* 0x0000001824317223 */ /* 0x001fe20000000031 */
[----:B-1----:R-:W-:Y:S01]  /*24d0*/  FFMA R30, R20, R28, R17 ;  /* 0x0000001c141e7223 */ /* 0x002fe20000000011 */
[----:B------:R-:W-:Y:S01]  /*24e0*/  FFMA R28, R28, R24, R19 ;  /* 0x000000181c1c7223 */ /* 0x000fe20000000013 */
[----:B------:R-:W-:Y:S01]  /*24f0*/  FFMA R47, R20, R36, R47 ;  /* 0x00000024142f7223 */ /* 0x000fe2000000002f */
[----:B------:R-:W-:Y:S01]  /*2500*/  FFMA R49, R25, R16, R49 ;  /* 0x0000001019317223 */ /* 0x000fe20000000031 */
[-C--:B----4-:R-:W-:Y:S01]  /*2510*/  FFMA R17, R21, R18.reuse, R30 ;  /* 0x0000001215117223 */ /* 0x090fe2000000001e */
[----:B------:R-:W-:Y:S01]  /*2520*/  FFMA R19, R25, R18, R28 ;  /* 0x0000001219137223 */ /* 0x000fe2000000001c */
[----:B------:R-:W-:Y:S01]  /*2530*/  FFMA R18, R21, R16, R47 ;  /* 0x0000001015127223 */ /* 0x000fe2000000002f */
[----:B------:R-:W0:Y:S01]  /*2540*/  LDS R36, [R7+0xb80] ;  /* 0x000b800007247984 */ /* 0x000e220000000800 */
[----:B------:R-:W-:Y:S01]  /*2550*/  FFMA R46, R26, R29, R49 ;  /* 0x0000001d1a2e7223 */ /* 0x000fe20000000031 */
[----:B-----5:R-:W-:-:S02]  /*2560*/  FFMA R20, R22, R31, R17 ;  /* 0x0000001f16147223 */ /* 0x020fc40000000011 */
[----:B------:R-:W1:Y:S01]  /*2570*/  LDS R49, [R7+0xbc0] ;  /* 0x000bc00007317984 */ /* 0x000e620000000800 */
[----:B------:R-:W-:Y:S01]  /*2580*/  FFMA R24, R26, R31, R19 ;  /* 0x0000001f1a187223 */ /* 0x000fe20000000013 */
[----:B------:R-:W-:Y:S02]  /*2590*/  FFMA R22, R22, R29, R18 ;  /* 0x0000001d16167223 */ /* 0x000fe40000000012 */
[----:B------:R-:W-:Y:S04]  /*25a0*/  LDS R25, [R7+0xc00] ;  /* 0x000c000007197984 */ /* 0x000fe80000000800 */
[----:B------:R-:W4:Y:S04]  /*25b0*/  LDS.128 R28, [R34+0x60] ;  /* 0x00006000221c7984 */ /* 0x000f280000000c00 */
[----:B------:R-:W5:Y:S04]  /*25c0*/  LDS.128 R16, [R34+0x460] ;  /* 0x0004600022107984 */ /* 0x000f680000000c00 */
[----:B------:R-:W5:Y:S01]  /*25d0*/  LDS R21, [R7+0xc40] ;  /* 0x000c400007157984 */ /* 0x000f620000000800 */
[-C--:B0-----:R-:W-:Y:S01]  /*25e0*/  FFMA R47, R23, R36.reuse, R20 ;  /* 0x00000024172f7223 */ /* 0x081fe20000000014 */
[----:B------:R-:W-:-:S02]  /*25f0*/  FFMA R26, R27, R36, R24 ;  /* 0x000000241b1a7223 */ /* 0x000fc40000000018 */
[----:B------:R-:W0:Y:S01]  /*2600*/  LDS R20, [R7+0xc80] ;  /* 0x000c800007147984 */ /* 0x000e220000000800 */
[----:B-1----:R-:W-:-:S03]  /*2610*/  FFMA R24, R23, R49, R22 ;  /* 0x0000003117187223 */ /* 0x002fc60000000016 */
[----:B------:R-:W1:Y:S01]  /*2620*/  LDS R23, [R7+0xcc0] ;  /* 0x000cc00007177984 */ /* 0x000e620000000800 */
[----:B------:R-:W-:-:S03]  /*2630*/  FFMA R36, R27, R49, R46 ;  /* 0x000000311b247223 */ /* 0x000fc6000000002e */
[----:B------:R-:W1:Y:S01]  /*2640*/  LDS R27, [R7+0xd00] ;  /* 0x000d0000071b7984 */ /* 0x000e620000000800 */
[C---:B----4-:R-:W-:Y:S01]  /*2650*/  FFMA R22, R28.reuse, R25, R47 ;  /* 0x000000191c167223 */ /* 0x050fe2000000002f */
[----:B-----5:R-:W-:Y:S02]  /*2660*/  FFMA R46, R25, R16, R26 ;  /* 0x00000010192e7223 */ /* 0x020fe4000000001a */
[----:B------:R-:W4:Y:S01]  /*2670*/  LDS R25, [R7+0xd40] ;  /* 0x000d400007197984 */ /* 0x000f220000000800 */
[----:B------:R-:W-:-:S03]  /*2680*/  FFMA R24, R28, R21, R24 ;  /* 0x000000151c187223 */ /* 0x000fc60000000018 */
[----:B------:R-:W5:Y:S04]  /*2690*/  LDS R26, [R7+0xd80] ;  /* 0x000d8000071a7984 */ /* 0x000f680000000800 */
[----:B------:R-:W5:Y:S01]  /*26a0*/  LDS R28, [R7+0xdc0] ;  /* 0x000dc000071c7984 */ /* 0x000f620000000800 */
[----:B------:R-:W-:Y:S01]  /*26b0*/  FFMA R36, R21, R16, R36 ;  /* 0x0000001015247223 */ /* 0x000fe20000000024 */
[-C--:B0-----:R-:W-:Y:S01]  /*26c0*/  FFMA R21, R29, R20.reuse, R22 ;  /* 0x000000141d157223 */ /* 0x081fe20000000016 */
[----:B------:R-:W-:Y:S02]  /*26d0*/  FFMA R47, R17, R20, R46 ;  /* 0x00000014112f7223 */ /* 0x000fe4000000002e */
[----:B------:R-:W-:Y:S01]  /*26e0*/  LDS R46, [R7+0xe00] ;  /* 0x000e0000072e7984 */ /* 0x000fe20000000800 */
[-C--:B-1----:R-:W-:Y:S01]  /*26f0*/  FFMA R24, R29, R23.reuse, R24 ;  /* 0x000000171d187223 */ /* 0x082fe20000000018 */
[----:B------:R-:W-:Y:S01]  /*2700*/  FFMA R36, R17, R23, R36 ;  /* 0x0000001711247223 */ /* 0x000fe20000000024 */
[-C--:B------:R-:W-:Y:S01]  /*2710*/  FFMA R16, R30, R27.reuse, R21 ;  /* 0x0000001b1e107223 */ /* 0x080fe20000000015 */
[----:B------:R-:W-:Y:S01]  /*2720*/  FFMA R20, R18, R27, R47 ;  /* 0x0000001b12147223 */ /* 0x000fe2000000002f */
[-C--:B----4-:R-:W-:Y:S01]  /*2730*/  FFMA R21, R30, R25.reuse, R24 ;  /* 0x000000191e157223 */ /* 0x090fe20000000018 */
[----:B------:R-:W-:-:S02]  /*2740*/  FFMA R18, R18, R25, R36 ;  /* 0x0000001912127223 */ /* 0x000fc40000000024 */
[----:B------:R-:W-:Y:S01]  /*2750*/  LDS R36, [R7+0xec0] ;  /* 0x000ec00007247984 */ /* 0x000fe20000000800 */
[-C--:B-----5:R-:W-:Y:S01]  /*2760*/  FFMA R29, R19, R26.reuse, R20 ;  /* 0x0000001a131d7223 */ /* 0x0a0fe20000000014 */
[C---:B------:R-:W-:Y:S02]  /*2770*/  FFMA R17, R31.reuse, R26, R16 ;  /* 0x0000001a1f117223 */ /* 0x040fe40000000010 */
[----:B------:R-:W-:Y:S01]  /*2780*/  LDS.128 R24, [R34+0x470] ;  /* 0x0004700022187984 */ /* 0x000fe20000000c00 */
[----:B------:R-:W-:-:S03]  /*2790*/  FFMA R30, R31, R28, R21 ;  /* 0x0000001c1f1e7223 */ /* 0x000fc60000000015 */
[----:B------:R-:W0:Y:S04]  /*27a0*/  LDS.128 R20, [R34+0x70] ;  /* 0x0000700022147984 */ /* 0x000e280000000c00 */
[----:B------:R-:W1:Y:S04]  /*27b0*/  LDS R31, [R7+0xe40] ;  /* 0x000e4000071f7984 */ /* 0x000e680000000800 */
[----:B------:R-:W4:Y:S01]  /*27c0*/  LDS R16, [R7+0xe80] ;  /* 0x000e800007107984 */ /* 0x000f220000000800 */
[----:B------:R-:W-:Y:S01]  /*27d0*/  FFMA R18, R19, R28, R18 ;  /* 0x0000001c13127223 */ /* 0x000fe20000000012 */
[----:B0-----:R-:W-:Y:S01]  /*27e0*/  FFMA R28, R20, R46, R17 ;  /* 0x0000002e141c7223 */ /* 0x001fe20000000011 */
[----:B------:R-:W-:Y:S01]  /*27f0*/  FFMA R46, R46, R24, R29 ;  /* 0x000000182e2e7223 */ /* 0x000fe2000000001d */
[----:B-1----:R-:W-:-:S02]  /*2800*/  FFMA R17, R20, R31, R30 ;  /* 0x0000001f14117223 */ /* 0x002fc4000000001e */
[-C--:B----4-:R-:W-:Y:S01]  /*2810*/  FFMA R49, R21, R16.reuse, R28 ;  /* 0x0000001015317223 */ /* 0x090fe2000000001c */
[----:B------:R-:W-:Y:S01]  /*2820*/  FFMA R47, R25, R16, R46 ;  /* 0x00000010192f7223 */ /* 0x000fe2000000002e */
[----:B------:R-:W-:Y:S01]  /*2830*/  FFMA R52, R21, R36, R17 ;  /* 0x0000002415347223 */ /* 0x000fe20000000011 */
[----:B------:R-:W-:Y:S04]  /*2840*/  LDS R46, [R7+0xfc0] ;  /* 0x000fc000072e7984 */ /* 0x000fe80000000800 */
[----:B------:R-:W0:Y:S01]  /*2850*/  LDS R21, [R7+0xf40] ;  /* 0x000f400007157984 */ /* 0x000e220000000800 */
[----:B------:R-:W-:Y:S06]  /*2860*/  BAR.SYNC.DEFER_BLOCKING 0x0 ;  /* 0x0000000000007b1d */ /* 0x000fec0000010000 */
[----:B---3--:R0:W-:Y:S04]  /*2870*/  STS.128 [R33], R8 ;  /* 0x0000000821007388 */ /* 0x0081e80000000c00 */
[----:B--2---:R-:W-:Y:S01]  /*2880*/  STS.128 [R33+0x800], R12 ;  /* 0x0008000c21007388 */ /* 0x004fe20000000c00 */
[----:B------:R-:W-:Y:S01]  /*2890*/  BAR.SYNC.DEFER_BLOCKING 0x0 ;  /* 0x0000000000007b1d */ /* 0x000fe20000010000 */
[----:B------:R-:W-:-:S05]  /*28a0*/  FFMA R24, R31, R24, R18 ;  /* 0x000000181f187223 */ /* 0x000fca0000000012 */
[----:B------:R-:W-:Y:S04]  /*28b0*/  LDS R58, [R7] ;  /* 0x00000000073a7984 */ /* 0x000fe80000000800 */
[----:B------:R-:W1:Y:S04]  /*28c0*/  LDS.128 R16, [R34] ;  /* 0x0000000022107984 */ /* 0x000e680000000c00 */
[----:B------:R-:W2:Y:S04]  /*28d0*/  LDS R57, [R7+0x40] ;  /* 0x0000400007397984 */ /* 0x000ea80000000800 */
[----:B------:R-:W3:Y:S04]  /*28e0*/  LDS.128 R28, [R34+0x400] ;  /* 0x00040000221c7984 */ /* 0x000ee80000000c00 */
[----:B------:R-:W4:Y:S04]  /*28f0*/  LDS R56, [R7+0x80] ;  /* 0x0000800007387984 */ /* 0x000f280000000800 */
[----:B------:R-:W5:Y:S01]  /*2900*/  LDS R20, [R7+0xc0] ;  /* 0x0000c00007147984 */ /* 0x000f620000000800 */
[----:B------:R-:W-:Y:S01]  /*2910*/  FFMA R24, R25, R36, R24 ;  /* 0x0000002419187223 */ /* 0x000fe20000000018 */
[C---:B------:R-:W-:Y:S01]  /*2920*/  FFMA R36, R22.reuse, R50, R49 ;  /* 0x0000003216247223 */ /* 0x040fe20000000031 */
[-C--:B0-----:R-:W-:Y:S01]  /*2930*/  FFMA R9, R22, R21.reuse, R52 ;  /* 0x0000001516097223 */ /* 0x081fe20000000034 */
[----:B------:R-:W-:Y:S01]  /*2940*/  LDS.128 R12, [R34+0x410] ;  /* 0x00041000220c7984 */ /* 0x000fe20000000c00 */
[C---:B------:R-:W-:Y:S01]  /*2950*/  FFMA R24, R26.reuse, R21, R24 ;  /* 0x000000151a187223 */ /* 0x040fe20000000018 */
[C---:B------:R-:W-:Y:S01]  /*2960*/  FFMA R49, R23.reuse, R48, R36 ;  /* 0x0000003017317223 */ /* 0x040fe20000000024 */
[----:B------:R-:W-:Y:S01]  /*2970*/  FFMA R36, R23, R46, R9 ;  /* 0x0000002e17247223 */ /* 0x000fe20000000009 */
[----:B------:R-:W0:Y:S01]  /*2980*/  LDS R21, [R7+0x100] ;  /* 0x0001000007157984 */ /* 0x000e220000000800 */
[----:B------:R-:W-:-:S03]  /*2990*/  FFMA R50, R26, R50, R47 ;  /* 0x000000321a327223 */ /* 0x000fc6000000002f */
[----:B------:R-:W0:Y:S04]  /*29a0*/  LDS R23, [R7+0x140] ;  /* 0x0001400007177984 */ /* 0x000e280000000800 */
[----:B------:R-:W0:Y:S04]  /*29b0*/  LDS R26, [R7+0x180] ;  /* 0x00018000071a7984 */ /* 0x000e280000000800 */
[----:B------:R-:W0:Y:S01]  /*29c0*/  LDS R22, [R7+0x1c0] ;  /* 0x0001c00007167984 */ /* 0x000e220000000800 */
[C---:B-1----:R-:W-:Y:S01]  /*29d0*/  FFMA R8, R16.reuse, R58, R51 ;  /* 0x0000003a10087223 */ /* 0x042fe20000000033 */
[C---:B------:R-:W-:Y:S01]  /*29e0*/  FFMA R46, R27.reuse, R46, R24 ;  /* 0x0000002e1b2e7223 */ /* 0x040fe20000000018 */
[----:B------:R-:W-:Y:S01]  /*29f0*/  FFMA R47, R27, R48, R50 ;  /* 0x000000301b2f7223 */ /* 0x000fe20000000032 */
[----:B------:R-:W-:Y:S01]  /*2a00*/  LDS R24, [R7+0x2c0] ;  /* 0x0002c00007187984 */ /* 0x000fe20000000800 */
[----:B--2---:R-:W-:-:S03]  /*2a10*/  FFMA R16, R16, R57, R38 ;  /* 0x0000003910107223 */ /* 0x004fc60000000026 */
[----:B------:R-:W-:Y:S01]  /*2a20*/  LDS R51, [R7+0x600] ;  /* 0x0006000007337984 */ /* 0x000fe20000000800 */
[----:B---3--:R-:W-:-:S03]  /*2a30*/  FFMA R58, R58, R28, R45 ;  /* 0x0000001c3a3a7223 */ /* 0x008fc6000000002d */
[----:B------:R-:W1:Y:S01]  /*2a40*/  LDS R45, [R7+0x200] ;  /* 0x00020000072d7984 */ /* 0x000e620000000800 */
[----:B----4-:R-:W-:-:S03]  /*2a50*/  FFMA R25, R17, R56, R8 ;  /* 0x0000003811197223 */ /* 0x010fc60000000008 */
[----:B------:R-:W2:Y:S01]  /*2a60*/  LDS.128 R8, [R34+0x10] ;  /* 0x0000100022087984 */ /* 0x000ea20000000c00 */
[----:B-----5:R-:W-:-:S03]  /*2a70*/  FFMA R38, R17, R20, R16 ;  /* 0x0000001411267223 */ /* 0x020fc60000000010 */
[----:B------:R-:W3:Y:S04]  /*2a80*/  LDS R17, [R7+0x240] ;  /* 0x0002400007117984 */ /* 0x000ee80000000800 */
[----:B------:R-:W4:Y:S01]  /*2a90*/  LDS R16, [R7+0x280] ;  /* 0x0002800007107984 */ /* 0x000f220000000800 */
[----:B------:R-:W-:Y:S01]  /*2aa0*/  FFMA R28, R57, R28, R44 ;  /* 0x0000001c391c7223 */ /* 0x000fe2000000002c */
[C---:B------:R-:W-:Y:S01]  /*2ab0*/  FFMA R27, R29.reuse, R56, R58 ;  /* 0x000000381d1b7223 */ /* 0x040fe2000000003a */
[----:B------:R-:W-:Y:S01]  /*2ac0*/  USHF.L.U32 UR6, UR9, 0x1, URZ ;  /* 0x0000000109067899 */ /* 0x000fe200080006ff */
[----:B------:R-:W-:Y:S01]  /*2ad0*/  LDS R44, [R7+0x780] ;  /* 0x00078000072c7984 */ /* 0x000fe20000000800 */
[----:B------:R-:W-:Y:S01]  /*2ae0*/  FFMA R28, R29, R20, R28 ;  /* 0x000000141d1c7223 */ /* 0x000fe2000000001c */
[C---:B0-----:R-:W-:Y:S01]  /*2af0*/  FFMA R20, R18.reuse, R21, R25 ;  /* 0x0000001512147223 */ /* 0x041fe20000000019 */
[----:B------:R-:W-:Y:S01]  /*2b00*/  FFMA R25, R18, R23, R38 ;  /* 0x0000001712197223 */ /* 0x000fe20000000026 */
[C---:B------:R-:W-:Y:S01]  /*2b10*/  FFMA R18, R30.reuse, R21, R27 ;  /* 0x000000151e127223 */ /* 0x040fe2000000001b */
[----:B------:R-:W-:Y:S01]  /*2b20*/  FFMA R28, R30, R23, R28 ;  /* 0x000000171e1c7223 */ /* 0x000fe2000000001c */
[-C--:B------:R-:W-:Y:S01]  /*2b30*/  FFMA R21, R19, R26.reuse, R20 ;  /* 0x0000001a13157223 */ /* 0x080fe20000000014 */
[----:B------:R-:W-:Y:S01]  /*2b40*/  LDS R27, [R7+0x340] ;  /* 0x00034000071b7984 */ /* 0x000fe20000000800 */
[----:B------:R-:W-:Y:S01]  /*2b50*/  FFMA R18, R31, R26, R18 ;  /* 0x0000001a1f127223 */ /* 0x000fe20000000012 */
[-C--:B------:R-:W-:Y:S01]  /*2b60*/  FFMA R20, R19, R22.reuse, R25 ;  /* 0x0000001613147223 */ /* 0x080fe20000000019 */
[----:B------:R-:W-:Y:S01]  /*2b70*/  FFMA R28, R31, R22, R28 ;  /* 0x000000161f1c7223 */ /* 0x000fe2000000001c */
[----:B------:R-:W0:Y:S04]  /*2b80*/  LDS R25, [R7+0x300] ;  /* 0x0003000007197984 */ /* 0x000e280000000800 */
[----:B------:R-:W5:Y:S04]  /*2b90*/  LDS R30, [R7+0x380] ;  /* 0x00038000071e7984 */ /* 0x000f680000000800 */
[----:B------:R-:W-:Y:S04]  /*2ba0*/  LDS R26, [R7+0x480] ;  /* 0x00048000071a7984 */ /* 0x000fe80000000800 */
[----:B------:R-:W-:Y:S01]  /*2bb0*/  LDS R57, [R7+0x7c0] ;  /* 0x0007c00007397984 */ /* 0x000fe20000000800 */
[----:B-1----:R-:W-:Y:S01]  /*2bc0*/  FFMA R18, R45, R12, R18 ;  /* 0x0000000c2d127223 */ /* 0x002fe20000000012 */
[----:B--2---:R-:W-:-:S02]  /*2bd0*/  FFMA R22, R8, R45, R21 ;  /* 0x0000002d08167223 */ /* 0x004fc40000000015 */
[----:B------:R-:W-:Y:S01]  /*2be0*/  LDS R45, [R7+0x400] ;  /* 0x00040000072d7984 */ /* 0x000fe20000000800 */
[----:B---3--:R-:W-:Y:S01]  /*2bf0*/  FFMA R20, R8, R17, R20 ;  /* 0x0000001108147223 */ /* 0x008fe20000000014 */
[----:B------:R-:W-:Y:S02]  /*2c00*/  FFMA R12, R17, R12, R28 ;  /* 0x0000000c110c7223 */ /* 0x000fe4000000001c */
[----:B------:R-:W-:Y:S01]  /*2c10*/  LDS R8, [R7+0x4c0] ;  /* 0x0004c00007087984 */ /* 0x000fe20000000800 */
[----:B----4-:R-:W-:-:S03]  /*2c20*/  FFMA R29, R9, R16, R22 ;  /* 0x00000010091d7223 */ /* 0x010fc60000000016 */
[----:B------:R-:W1:Y:S01]  /*2c30*/  LDS R28, [R7+0x3c0] ;  /* 0x0003c000071c7984 */ /* 0x000e620000000800 */
[----:B------:R-:W-:Y:S01]  /*2c40*/  FFMA R31, R13, R16, R18 ;  /* 0x000000100d1f7223 */ /* 0x000fe20000000012 */
[-C--:B------:R-:W-:Y:S02]  /*2c50*/  FFMA R38, R9, R24.reuse, R20 ;  /* 0x0000001809267223 */ /* 0x080fe40000000014 */
[----:B------:R-:W2:Y:S04]  /*2c60*/  LDS.128 R16, [R34+0x20] ;  /* 0x0000200022107984 */ /* 0x000ea80000000c00 */
[----:B------:R-:W3:Y:S04]  /*2c70*/  LDS.128 R20, [R34+0x420] ;  /* 0x0004200022147984 */ /* 0x000ee80000000c00 */
[----:B------:R-:W4:Y:S01]  /*2c80*/  LDS R9, [R7+0x440] ;  /* 0x0004400007097984 */ /* 0x000f220000000800 */
[----:B------:R-:W-:Y:S01]  /*2c90*/  FFMA R12, R13, R24, R12 ;  /* 0x000000180d0c7223 */ /* 0x000fe2000000000c */
[C---:B0-----:R-:W-:Y:S01]  /*2ca0*/  FFMA R24, R10.reuse, R25, R29 ;  /* 0x000000190a187223 */ /* 0x041fe2000000001d */
[----:B------:R-:W-:Y:S01]  /*2cb0*/  FFMA R13, R10, R27, R38 ;  /* 0x0000001b0a0d7223 */ /* 0x000fe20000000026 */
[C---:B------:R-:W-:Y:S01]  /*2cc0*/  FFMA R10, R14.reuse, R25, R31 ;  /* 0x000000190e0a7223 */ /* 0x040fe2000000001f */
[----:B------:R-:W-:Y:S01]  /*2cd0*/  FFMA R12, R14, R27, R12 ;  /* 0x0000001b0e0c7223 */ /* 0x000fe2000000000c */
[-C--:B-----5:R-:W-:Y:S01]  /*2ce0*/  FFMA R25, R11, R30.reuse, R24 ;  /* 0x0000001e0b197223 */ /* 0x0a0fe20000000018 */
[----:B------:R-:W0:Y:S01]  /*2cf0*/  LDS R27, [R7+0x500] ;  /* 0x00050000071b7984 */ /* 0x000e220000000800 */
[----:B------:R-:W-:-:S03]  /*2d00*/  FFMA R10, R15, R30, R10 ;  /* 0x0000001e0f0a7223 */ /* 0x000fc6000000000a */
[----:B------:R-:W5:Y:S01]  /*2d10*/  LDS R29, [R7+0x540] ;  /* 0x00054000071d7984 */ /* 0x000f620000000800 */
[-C--:B-1----:R-:W-:Y:S01]  /*2d20*/  FFMA R14, R11, R28.reuse, R13 ;  /* 0x0000001c0b0e7223 */ /* 0x082fe2000000000d */
[----:B------:R-:W-:Y:S02]  /*2d30*/  FFMA R12, R15, R28, R12 ;  /* 0x0000001c0f0c7223 */ /* 0x000fe4000000000c */
[----:B------:R-:W-:Y:S01]  /*2d40*/  LDS R28, [R7+0x680] ;  /* 0x00068000071c7984 */ /* 0x000fe20000000800 */
[----:B--2---:R-:W-:-:S03]  /*2d50*/  FFMA R24, R16, R45, R25 ;  /* 0x0000002d10187223 */ /* 0x004fc60000000019 */
[----:B------:R-:W-:Y:S01]  /*2d60*/  LDS R25, [R7+0x740] ;  /* 0x0007400007197984 */ /* 0x000fe20000000800 */
[----:B---3--:R-:W-:Y:S01]  /*2d70*/  FFMA R10, R45, R20, R10 ;  /* 0x000000142d0a7223 */ /* 0x008fe2000000000a */
[----:B------:R-:W-:Y:S01]  /*2d80*/  FFMA R31, R17, R26, R24 ;  /* 0x0000001a111f7223 */ /* 0x000fe20000000018 */
[----:B----4-:R-:W-:Y:S01]  /*2d90*/  FFMA R14, R16, R9, R14 ;  /* 0x00000009100e7223 */ /* 0x010fe2000000000e */
[----:B------:R-:W-:Y:S01]  /*2da0*/  FFMA R12, R9, R20, R12 ;  /* 0x00000014090c7223 */ /* 0x000fe2000000000c */
[----:B------:R-:W1:Y:S01]  /*2db0*/  LDS R16, [R7+0x580] ;  /* 0x0005800007107984 */ /* 0x000e620000000800 */
[----:B------:R-:W-:Y:S01]  /*2dc0*/  FFMA R45, R21, R26, R10 ;  /* 0x0000001a152d7223 */ /* 0x000fe2000000000a */
[-C--:B------:R-:W-:Y:S02]  /*2dd0*/  FFMA R24, R17, R8.reuse, R14 ;  /* 0x0000000811187223 */ /* 0x080fe4000000000e */
[----:B------:R-:W2:Y:S01]  /*2de0*/  LDS R20, [R7+0x5c0] ;  /* 0x0005c00007147984 */ /* 0x000ea20000000800 */
[----:B------:R-:W-:-:S03]  /*2df0*/  FFMA R30, R21, R8, R12 ;  /* 0x00000008151e7223 */ /* 0x000fc6000000000c */
[----:B------:R-:W3:Y:S04]  /*2e00*/  LDS.128 R8, [R34+0x30] ;  /* 0x0000300022087984 */ /* 0x000ee80000000c00 */
[----:B------:R-:W4:Y:S04]  /*2e10*/  LDS R21, [R7+0x640] ;  /* 0x0006400007157984 */ /* 0x000f280000000800 */
[----:B------:R-:W4:Y:S04]  /*2e20*/  LDS.128 R12, [R34+0x430] ;  /* 0x00043000220c7984 */ /* 0x000f280000000c00 */
[----:B------:R-:W4:Y:S04]  /*2e30*/  LDS R26, [R7+0x6c0] ;  /* 0x0006c000071a7984 */ /* 0x000f280000000800 */
[----:B------:R-:W4:Y:S01]  /*2e40*/  LDS R17, [R7+0x700] ;  /* 0x0007000007117984 */ /* 0x000f220000000800 */
[C---:B0-----:R-:W-:Y:S01]  /*2e50*/  FFMA R38, R18.reuse, R27, R31 ;  /* 0x0000001b12267223 */ /* 0x041fe2000000001f */
[----:B-----5:R-:W-:Y:S01]  /*2e60*/  FFMA R31, R18, R29, R24 ;  /* 0x0000001d121f7223 */ /* 0x020fe20000000018 */
[C---:B------:R-:W-:Y:S01]  /*2e70*/  FFMA R18, R22.reuse, R27, R45 ;  /* 0x0000001b16127223 */ /* 0x040fe2000000002d */
[----:B------:R-:W-:Y:S01]  /*2e80*/  FFMA R30, R22, R29, R30 ;  /* 0x0000001d161e7223 */ /* 0x000fe2000000001e */
[----:B------:R-:W-:Y:S01]  /*2e90*/  LDS R45, [R7+0x800] ;  /* 0x00080000072d7984 */ /* 0x000fe20000000800 */
[-C--:B-1----:R-:W-:Y:S01]  /*2ea0*/  FFMA R27, R19, R16.reuse, R38 ;  /* 0x00000010131b7223 */ /* 0x082fe20000000026 */
[----:B------:R-:W-:Y:S01]  /*2eb0*/  FFMA R18, R23, R16, R18 ;  /* 0x0000001017127223 */ /* 0x000fe20000000012 */
[-C--:B--2---:R-:W-:Y:S01]  /*2ec0*/  FFMA R22, R19, R20.reuse, R31 ;  /* 0x0000001413167223 */ /* 0x084fe2000000001f */
[----:B------:R-:W-:Y:S01]  /*2ed0*/  FFMA R30, R23, R20, R30 ;  /* 0x00000014171e7223 */ /* 0x000fe2000000001e */
[C---:B---3--:R-:W-:Y:S01]  /*2ee0*/  FFMA R16, R8.reuse, R51, R27 ;  /* 0x0000003308107223 */ /* 0x048fe2000000001b */
[----:B------:R-:W-:Y:S01]  /*2ef0*/  MOV R27, UR6 ;  /* 0x00000006001b7c02 */ /* 0x000fe20008000f00 */
[----:B----4-:R-:W-:Y:S01]  /*2f00*/  FFMA R19, R8, R21, R22 ;  /* 0x0000001508137223 */ /* 0x010fe20000000016 */
[-C--:B------:R-:W-:Y:S01]  /*2f10*/  FFMA R18, R51, R12.reuse, R18 ;  /* 0x0000000c33127223 */ /* 0x080fe20000000012 */
[----:B------:R-:W-:Y:S01]  /*2f20*/  FFMA R30, R21, R12, R30 ;  /* 0x0000000c151e7223 */ /* 0x000fe2000000001e */
[----:B------:R-:W-:-:S02]  /*2f30*/  FFMA R21, R9, R28, R16 ;  /* 0x0000001c09157223 */ /* 0x000fc40000000010 */
        /* <DEDUP_REMOVED lines=98> */
[-C--:B------:R-:W-:Y:S01]  /*3560*/  FFMA R44, R44, R24.reuse, R29 ;  /* 0x000000182c2c7223 */ /* 0x080fe2000000001d */
[----:B-1----:R-:W-:Y:S01]  /*3570*/  FFMA R9, R12, R31, R30 ;  /* 0x0000001f0c097223 */ /* 0x002fe2000000001e */
[----:B------:R-:W-:Y:S01]  /*3580*/  FFMA R50, R31, R24, R10 ;  /* 0x000000181f327223 */ /* 0x000fe2000000000a */
[----:B------:R-:W-:Y:S01]  /*3590*/  LDS R12, [R7+0xf80] ;  /* 0x000f8000070c7984 */ /* 0x000fe20000000800 */
[-C--:B----4-:R-:W-:Y:S01]  /*35a0*/  FFMA R51, R13, R8.reuse, R28 ;  /* 0x000000080d337223 */ /* 0x090fe2000000001c */
[----:B------:R-:W-:Y:S01]  /*35b0*/  FFMA R45, R25, R8, R44 ;  /* 0x00000008192d7223 */ /* 0x000fe2000000002c */
[-C--:B------:R-:W-:Y:S01]  /*35c0*/  FFMA R48, R13, R38.reuse, R9 ;  /* 0x000000260d307223 */ /* 0x080fe20000000009 */
[----:B------:R-:W0:Y:S04]  /*35d0*/  LDS R24, [R7+0xf00] ;  /* 0x000f000007187984 */ /* 0x000e280000000800 */
[----:B------:R-:W1:Y:S04]  /*35e0*/  LDS R13, [R7+0xf40] ;  /* 0x000f4000070d7984 */ /* 0x000e680000000800 */
[----:B------:R-:W4:Y:S01]  /*35f0*/  LDS R44, [R7+0xfc0] ;  /* 0x000fc000072c7984 */ /* 0x000f220000000800 */
[----:B------:R-:W-:Y:S06]  /*3600*/  BAR.SYNC.DEFER_BLOCKING 0x0 ;  /* 0x0000000000007b1d */ /* 0x000fec0000010000 */
[----:B---3--:R0:W-:Y:S04]  /*3610*/  STS.128 [R33], R16 ;  /* 0x0000001021007388 */ /* 0x0081e80000000c00 */
[----:B--2---:R-:W-:Y:S01]  /*3620*/  STS.128 [R33+0x800], R20 ;  /* 0x0008001421007388 */ /* 0x004fe20000000c00 */
[----:B------:R-:W-:Y:S01]  /*3630*/  BAR.SYNC.DEFER_BLOCKING 0x0 ;  /* 0x0000000000007b1d */ /* 0x000fe20000010000 */
[----:B------:R-:W-:-:S05]  /*3640*/  FFMA R50, R25, R38, R50 ;  /* 0x0000002619327223 */ /* 0x000fca0000000032 */
[----:B------:R-:W-:Y:S04]  /*3650*/  LDS R58, [R7] ;  /* 0x00000000073a7984 */ /* 0x000fe80000000800 */
[----:B------:R-:W2:Y:S04]  /*3660*/  LDS.128 R8, [R34] ;  /* 0x0000000022087984 */ /* 0x000ea80000000c00 */
[----:B------:R-:W3:Y:S04]  /*3670*/  LDS R59, [R7+0x40] ;  /* 0x00004000073b7984 */ /* 0x000ee80000000800 */
[----:B------:R-:W5:Y:S04]  /*3680*/  LDS.128 R28, [R34+0x400] ;  /* 0x00040000221c7984 */ /* 0x000f680000000c00 */
[----:B------:R-:W5:Y:S04]  /*3690*/  LDS R56, [R7+0x80] ;  /* 0x0000800007387984 */ /* 0x000f680000000800 */
[----:B------:R-:W5:Y:S04]  /*36a0*/  LDS R52, [R7+0xc0] ;  /* 0x0000c00007347984 */ /* 0x000f680000000800 */
[----:B------:R-:W5:Y:S04]  /*36b0*/  LDS R25, [R7+0x100] ;  /* 0x0001000007197984 */ /* 0x000f680000000800 */
[----:B------:R-:W5:Y:S01]  /*36c0*/  LDS R57, [R7+0x140] ;  /* 0x0001400007397984 */ /* 0x000f620000000800 */
[-C--:B0-----:R-:W-:Y:S01]  /*36d0*/  FFMA R16, R14, R24.reuse, R51 ;  /* 0x000000180e107223 */ /* 0x081fe20000000033 */
[----:B------:R-:W-:Y:S01]  /*36e0*/  FFMA R24, R26, R24, R45 ;  /* 0x000000181a187223 */ /* 0x000fe2000000002d */
[-C--:B-1----:R-:W-:Y:S01]  /*36f0*/  FFMA R17, R14, R13.reuse, R48 ;  /* 0x0000000d0e117223 */ /* 0x082fe20000000030 */
[----:B------:R-:W-:Y:S01]  /*3700*/  FFMA R50, R26, R13, R50 ;  /* 0x0000000d1a327223 */ /* 0x000fe20000000032 */
[-C--:B------:R-:W-:Y:S01]  /*3710*/  FFMA R51, R15, R12.reuse, R16 ;  /* 0x0000000c0f337223 */ /* 0x080fe20000000010 */
[----:B------:R-:W-:Y:S01]  /*3720*/  FFMA R45, R27, R12, R24 ;  /* 0x0000000c1b2d7223 */ /* 0x000fe20000000018 */
[----:B------:R-:W0:Y:S01]  /*3730*/  LDS R20, [R7+0x180] ;  /* 0x0001800007147984 */ /* 0x000e220000000800 */
[----:B----4-:R-:W-:-:S03]  /*3740*/  FFMA R38, R15, R44, R17 ;  /* 0x0000002c0f267223 */ /* 0x010fc60000000011 */
[----:B------:R-:W-:Y:S04]  /*3750*/  LDS.128 R16, [R34+0x410] ;  /* 0x0004100022107984 */ /* 0x000fe80000000c00 */
[----:B------:R-:W-:Y:S01]  /*3760*/  LDS R21, [R7+0x240] ;  /* 0x0002400007157984 */ /* 0x000fe20000000800 */
[----:B--2---:R-:W-:-:S03]  /*3770*/  FFMA R12, R8, R58, R53 ;  /* 0x0000003a080c7223 */ /* 0x004fc60000000035 */
[----:B------:R-:W-:Y:S01]  /*3780*/  LDS R22, [R7+0x280] ;  /* 0x0002800007167984 */ /* 0x000fe20000000800 */
[----:B---3--:R-:W-:-:S03]  /*3790*/  FFMA R13, R8, R59, R40 ;  /* 0x0000003b080d7223 */ /* 0x008fc60000000028 */
[----:B------:R-:W1:Y:S01]  /*37a0*/  LDS R8, [R7+0x1c0] ;  /* 0x0001c00007087984 */ /* 0x000e620000000800 */
[-C--:B-----5:R-:W-:Y:S01]  /*37b0*/  FFMA R58, R58, R28.reuse, R43 ;  /* 0x0000001c3a3a7223 */ /* 0x0a0fe2000000002b */
[----:B------:R-:W-:Y:S02]  /*37c0*/  FFMA R28, R59, R28, R42 ;  /* 0x0000001c3b1c7223 */ /* 0x000fe4000000002a */
[----:B------:R-:W-:Y:S01]  /*37d0*/  LDS R23, [R7+0x300] ;  /* 0x0003000007177984 */ /* 0x000fe20000000800 */
[----:B------:R-:W-:-:S03]  /*37e0*/  FFMA R43, R9, R56, R12 ;  /* 0x00000038092b7223 */ /* 0x000fc6000000000c */
[----:B------:R-:W-:Y:S01]  /*37f0*/  LDS R26, [R7+0x3c0] ;  /* 0x0003c000071a7984 */ /* 0x000fe20000000800 */
[----:B------:R-:W-:-:S03]  /*3800*/  FFMA R24, R9, R52, R13 ;  /* 0x0000003409187223 */ /* 0x000fc6000000000d */
[----:B------:R-:W2:Y:S01]  /*3810*/  LDS R9, [R7+0x200] ;  /* 0x0002000007097984 */ /* 0x000ea20000000800 */
[----:B------:R-:W-:-:S03]  /*3820*/  FFMA R53, R29, R56, R58 ;  /* 0x000000381d357223 */ /* 0x000fc6000000003a */
[----:B------:R-:W3:Y:S01]  /*3830*/  LDS.128 R12, [R34+0x10] ;  /* 0x00001000220c7984 */ /* 0x000ee20000000c00 */
[----:B------:R-:W-:-:S03]  /*3840*/  FFMA R29, R29, R52, R28 ;  /* 0x000000341d1d7223 */ /* 0x000fc6000000001c */
[----:B------:R-:W4:Y:S01]  /*3850*/  LDS R28, [R7+0x2c0] ;  /* 0x0002c000071c7984 */ /* 0x000f220000000800 */
[----:B------:R-:W-:Y:S01]  /*3860*/  FFMA R44, R27, R44, R50 ;  /* 0x0000002c1b2c7223 */ /* 0x000fe20000000032 */
[C---:B------:R-:W-:Y:S02]  /*3870*/  FFMA R40, R10.reuse, R25, R43 ;  /* 0x000000190a287223 */ /* 0x040fe4000000002b */
[----:B------:R-:W5:Y:S01]  /*3880*/  LDS R27, [R7+0x340] ;  /* 0x00034000071b7984 */ /* 0x000f620000000800 */
[----:B------:R-:W-:-:S03]  /*3890*/  FFMA R10, R10, R57, R24 ;  /* 0x000000390a0a7223 */ /* 0x000fc60000000018 */
[----:B------:R-:W5:Y:S01]  /*38a0*/  LDS R24, [R7+0x380] ;  /* 0x0003800007187984 */ /* 0x000f620000000800 */
[C---:B------:R-:W-:Y:S01]  /*38b0*/  FFMA R42, R30.reuse, R25, R53 ;  /* 0x000000191e2a7223 */ /* 0x040fe20000000035 */
[----:B------:R-:W-:Y:S01]  /*38c0*/  FFMA R30, R30, R57, R29 ;  /* 0x000000391e1e7223 */ /* 0x000fe2000000001d */
[-C--:B0-----:R-:W-:Y:S01]  /*38d0*/  FFMA R25, R11, R20.reuse, R40 ;  /* 0x000000140b197223 */ /* 0x081fe20000000028 */
[----:B------:R-:W-:Y:S01]  /*38e0*/  UIMAD UR6, UR9, 0x3, URZ ;  /* 0x00000003090678a4 */ /* 0x000fe2000f8e02ff */
[----:B------:R-:W-:Y:S01]  /*38f0*/  FFMA R42, R31, R20, R42 ;  /* 0x000000141f2a7223 */ /* 0x000fe2000000002a */
[----:B------:R-:W-:Y:S04]  /*3900*/  LDS R40, [R7+0x4c0] ;  /* 0x0004c00007287984 */ /* 0x000fe80000000800 */
[----:B------:R-:W-:Y:S01]  /*3910*/  LDS R43, [R7+0x540] ;  /* 0x00054000072b7984 */ /* 0x000fe20000000800 */
[-C--:B-1----:R-:W-:Y:S01]  /*3920*/  FFMA R10, R11, R8.reuse, R10 ;  /* 0x000000080b0a7223 */ /* 0x082fe2000000000a */
[----:B------:R-:W-:Y:S01]  /*3930*/  FFMA R30, R31, R8, R30 ;  /* 0x000000081f1e7223 */ /* 0x000fe2000000001e */
[----:B------:R-:W-:Y:S01]  /*3940*/  MOV R29, UR6 ;  /* 0x00000006001d7c02 */ /* 0x000fe20008000f00 */
[----:B------:R-:W-:Y:S02]  /*3950*/  LDS R31, [R7+0x500] ;  /* 0x00050000071f7984 */ /* 0x000fe40000000800 */
[----:B------:R-:W-:-:S02]  /*3960*/  FFMA R30, R21, R16, R30 ;  /* 0x00000010151e7223 */ /* 0x000fc4000000001e */
[----:B------:R-:W-:Y:S04]  /*3970*/  LDS R58, [R7+0xd80] ;  /* 0x000d8000073a7984 */ /* 0x000fe80000000800 */
[----:B------:R-:W-:Y:S01]  /*3980*/  LDS R52, [R7+0xdc0] ;  /* 0x000dc00007347984 */ /* 0x000fe20000000800 */
[----:B--2---:R-:W-:Y:S01]  /*3990*/  FFMA R42, R9, R16, R42 ;  /* 0x00000010092a7223 */ /* 0x004fe2000000002a */
[C---:B---3--:R-:W-:Y:S01]  /*39a0*/  FFMA R8, R12.reuse, R9, R25 ;  /* 0x000000090c087223 */ /* 0x048fe20000000019 */
[----:B------:R-:W-:Y:S02]  /*39b0*/  FFMA R9, R12, R21, R10 ;  /* 0x000000150c097223 */ /* 0x000fe4000000000a */
[----:B------:R-:W-:Y:S01]  /*39c0*/  FFMA R21, R17, R22, R42 ;  /* 0x0000001611157223 */ /* 0x000fe2000000002a */
[----:B------:R-:W-:-:S04]  /*39d0*/  IMAD.WIDE R54, R29, 0x4, R54 ;  /* 0x000000041d367825 */ /* 0x000fc800078e0236 */
[C---:B------:R-:W-:Y:S01]  /*39e0*/  FFMA R11, R13.reuse, R22, R8 ;  /* 0x000000160d0b7223 */ /* 0x040fe20000000008 */
[-C--:B----4-:R-:W-:Y:S01]  /*39f0*/  FFMA R8, R13, R28.reuse, R9 ;  /* 0x0000001c0d087223 */ /* 0x090fe20000000009 */
[----:B------:R-:W-:Y:S01]  /*3a00*/  FFMA R17, R17, R28, R30 ;  /* 0x0000001c11117223 */ /* 0x000fe2000000001e */
[-C--:B------:R-:W-:Y:S01]  /*3a10*/  FFMA R16, R18, R23.reuse, R21 ;  /* 0x0000001712107223 */ /* 0x080fe20000000015 */
[C---:B------:R-:W-:Y:S01]  /*3a20*/  FFMA R12, R14.reuse, R23, R11 ;  /* 0x000000170e0c7223 */ /* 0x040fe2000000000b */
[-C--:B-----5:R-:W-:Y:S01]  /*3a30*/  FFMA R13, R14, R27.reuse, R8 ;  /* 0x0000001b0e0d7223 */ /* 0x0a0fe20000000008 */
[----:B------:R-:W-:Y:S01]  /*3a40*/  FFMA R48, R18, R27, R17 ;  /* 0x0000001b12307223 */ /* 0x000fe20000000011 */
[----:B------:R-:W-:Y:S01]  /*3a50*/  LDS R29, [R7+0x400] ;  /* 0x00040000071d7984 */ /* 0x000fe20000000800 */
[-C--:B------:R-:W-:Y:S01]  /*3a60*/  FFMA R27, R15, R24.reuse, R12 ;  /* 0x000000180f1b7223 */ /* 0x080fe2000000000c */
[----:B------:R-:W-:Y:S01]  /*3a70*/  FFMA R24, R19, R24, R16 ;  /* 0x0000001813187223 */ /* 0x000fe20000000010 */
[-C--:B------:R-:W-:Y:S01]  /*3a80*/  FFMA R42, R15, R26.reuse, R13 ;  /* 0x0000001a0f2a7223 */ /* 0x080fe2000000000d */
[----:B------:R-:W-:Y:S01]  /*3a90*/  FFMA R48, R19, R26, R48 ;  /* 0x0000001a13307223 */ /* 0x000fe20000000030 */
[----:B------:R-:W2:Y:S04]  /*3aa0*/  LDG.E.128 R12, desc[UR18][R54.64] ;  /* 0x00000012360c7981 */ /* 0x000ea8000c1e1d00 */
[----:B------:R0:W3:Y:S04]  /*3ab0*/  LDG.E.128 R16, desc[UR18][R54.64+0x2000] ;  /* 0x0020001236107981 */ /* 0x0000e8000c1e1d00 */
[----:B------:R-:W1:Y:S04]  /*3ac0*/  LDS.128 R8, [R34+0x20] ;  /* 0x0000200022087984 */ /* 0x000e680000000c00 */
[----:B------:R-:W4:Y:S04]  /*3ad0*/  LDS.128 R20, [R34+0x420] ;  /* 0x0004200022147984 */ /* 0x000f280000000c00 */
[----:B------:R-:W5:Y:S04]  /*3ae0*/  LDS R25, [R7+0x440] ;  /* 0x0004400007197984 */ /* 0x000f680000000800 */
[----:B------:R-:W0:Y:S04]  /*3af0*/  LDS R30, [R7+0x480] ;  /* 0x00048000071e7984 */ /* 0x000e280000000800 */
[----:B------:R-:W0:Y:S04]  /*3b00*/  LDS R26, [R7+0x580] ;  /* 0x00058000071a7984 */ /* 0x000e280000000800 */
[----:B------:R-:W0:Y:S01]  /*3b10*/  LDS R28, [R7+0x5c0] ;  /* 0x0005c000071c7984 */ /* 0x000e220000000800 */
[C---:B-1----:R-:W-:Y:S01]  /*3b20*/  FFMA R50, R8.reuse, R29, R27 ;  /* 0x0000001d08327223 */ /* 0x042fe2000000001b */
[-C--:B----4-:R-:W-:Y:S01]  /*3b30*/  FFMA R24, R29, R20.reuse, R24 ;  /* 0x000000141d187223 */ /* 0x090fe20000000018 */
[----:B-----5:R-:W-:Y:S01]  /*3b40*/  FFMA R27, R8, R25, R42 ;  /* 0x00000019081b7223 */ /* 0x020fe2000000002a */
[----:B------:R-:W-:Y:S01]  /*3b50*/  FFMA R48, R25, R20, R48 ;  /* 0x0000001419307223 */ /* 0x000fe20000000030 */
[----:B------:R-:W-:Y:S01]  /*3b60*/  LDS R42, [R7+0x680] ;  /* 0x00068000072a7984 */ /* 0x000fe20000000800 */
[-C--:B0-----:R-:W-:Y:S01]  /*3b70*/  FFMA R25, R9, R30.reuse, R50 ;  /* 0x0000001e09197223 */ /* 0x081fe20000000032 */
[----:B------:R-:W-:Y:S01]  /*3b80*/  FFMA R29, R21, R30, R24 ;  /* 0x0000001e151d7223 */ /* 0x000fe20000000018 */
[-C--:B------:R-:W-:Y:S01]  /*3b90*/  FFMA R8, R9, R40.reuse, R27 ;  /* 0x0000002809087223 */ /* 0x080fe2000000001b */
        /* <DEDUP_REMOVED lines=8> */
[----:B------:R-:W-:Y:S04]  /*3c20*/  LDS R22, [R7+0x600] ;  /* 0x0006000007167984 */ /* 0x000fe80000000800 */
[----:B------:R-:W0:Y:S04]  /*3c30*/  LDS.128 R8, [R34+0x30] ;  /* 0x0000300022087984 */ /* 0x000e280000000c00 */
[----:B------:R-:W1:Y:S04]  /*3c40*/  LDS.128 R24, [R34+0x430] ;  /* 0x0004300022187984 */ /* 0x000e680000000c00 */
[----:B------:R-:W4:Y:S01]  /*3c50*/  LDS R20, [R7+0x640] ;  /* 0x0006400007147984 */ /* 0x000f220000000800 */
[----:B------:R-:W-:-:S03]  /*3c60*/  FFMA R53, R23, R28, R48 ;  /* 0x0000001c17357223 */ /* 0x000fc60000000030 */
[----:B------:R-:W5:Y:S04]  /*3c70*/  LDS R40, [R7+0x6c0] ;  /* 0x0006c00007287984 */ /* 0x000f680000000800 */
[----:B------:R-:W5:Y:S04]  /*3c80*/  LDS R43, [R7+0x700] ;  /* 0x00070000072b7984 */ /* 0x000f680000000800 */
[----:B------:R-:W5:Y:S04]  /*3c90*/  LDS R23, [R7+0x740] ;  /* 0x0007400007177984 */ /* 0x000f680000000800 */
[----:B------:R-:W5:Y:S04]  /*3ca0*/  LDS R30, [R7+0x780] ;  /* 0x00078000071e7984 */ /* 0x000f680000000800 */
[----:B------:R-:W5:Y:S04]  /*3cb0*/  LDS R28, [R7+0x7c0] ;  /* 0x0007c000071c7984 */ /* 0x000f680000000800 */
[----:B------:R-:W-:Y:S01]  /*3cc0*/  LDS R50, [R7+0xf80] ;  /* 0x000f800007327984 */ /* 0x000fe20000000800 */
[----:B0-----:R-:W-:Y:S01]  /*3cd0*/  FFMA R48, R8, R22, R21 ;  /* 0x0000001608307223 */ /* 0x001fe20000000015 */
[----:B-1----:R-:W-:-:S03]  /*3ce0*/  FFMA R22, R22, R24, R29 ;  /* 0x0000001816167223 */ /* 0x002fc6000000001d */
[----:B------:R-:W-:Y:S01]  /*3cf0*/  FFMA R21, R9, R42, R48 ;  /* 0x0000002a09157223 */ /* 0x000fe20000000030 */
[----:B----4-:R-:W-:Y:S01]  /*3d00*/  FFMA R31, R8, R20, R31 ;  /* 0x00000014081f7223 */ /* 0x010fe2000000001f */
[----:B------:R-:W-:Y:S01]  /*3d10*/  FFMA R29, R25, R42, R22 ;  /* 0x0000002a191d7223 */ /* 0x000fe20000000016 */
[----:B------:R-:W-:Y:S01]  /*3d20*/  FFMA R53, R20, R24, R53 ;  /* 0x0000001814357223 */ /* 0x000fe20000000035 */
[----:B------:R-:W-:Y:S01]  /*3d30*/  LDS R42, [R7+0x880] ;  /* 0x00088000072a7984 */ /* 0x000fe20000000800 */
[-C--:B-----5:R-:W-:Y:S02]  /*3d40*/  FFMA R8, R9, R40.reuse, R31 ;  /* 0x0000002809087223 */ /* 0x0a0fe4000000001f */
[----:B------:R-:W-:Y:S01]  /*3d50*/  FFMA R53, R25, R40, R53 ;  /* 0x0000002819357223 */ /* 0x000fe20000000035 */
[----:B------:R-:W-:Y:S01]  /*3d60*/  LDS R24, [R7+0x840] ;  /* 0x0008400007187984 */ /* 0x000fe20000000800 */
[-C--:B------:R-:W-:Y:S01]  /*3d70*/  FFMA R20, R10, R43.reuse, R21 ;  /* 0x0000002b0a147223 */ /* 0x080fe20000000015 */
[----:B------:R-:W-:-:S02]  /*3d80*/  FFMA R22, R26, R43, R29 ;  /* 0x0000002b1a167223 */ /* 0x000fc4000000001d */
[----:B------:R-:W-:Y:S01]  /*3d90*/  LDS R43, [R7+0x900] ;  /* 0x00090000072b7984 */ /* 0x000fe20000000800 */
[-C--:B------:R-:W-:Y:S01]  /*3da0*/  FFMA R31, R10, R23.reuse, R8 ;  /* 0x000000170a1f7223 */ /* 0x080fe20000000008 */
[----:B------:R-:W-:Y:S02]  /*3db0*/  FFMA R40, R26, R23, R53 ;  /* 0x000000171a287223 */ /* 0x000fe40000000035 */
[----:B------:R-:W-:Y:S01]  /*3dc0*/  LDS R26, [R7+0x800] ;  /* 0x00080000071a7984 */ /* 0x000fe20000000800 */
[-C--:B------:R-:W-:Y:S01]  /*3dd0*/  FFMA R25, R11, R30.reuse, R20 ;  /* 0x0000001e0b197223 */ /* 0x080fe20000000014 */
[----:B------:R-:W-:Y:S02]  /*3de0*/  FFMA R29, R27, R30, R22 ;  /* 0x0000001e1b1d7223 */ /* 0x000fe40000000016 */
[----:B------:R-:W0:Y:S01]  /*3df0*/  LDS.128 R20, [R34+0x40] ;  /* 0x0000400022147984 */ /* 0x000e220000000c00 */
[----:B------:R-:W-:-:S03]  /*3e00*/  FFMA R31, R11, R28, R31 ;  /* 0x0000001c0b1f7223 */ /* 0x000fc6000000001f */
[----:B------:R-:W1:Y:S01]  /*3e10*/  LDS.128 R8, [R34+0x440] ;  /* 0x0004400022087984 */ /* 0x000e620000000c00 */
[----:B------:R-:W-:-:S03]  /*3e20*/  FFMA R53, R27, R28, R40 ;  /* 0x0000001c1b357223 */ /* 0x000fc60000000028 */
[----:B------:R-:W4:Y:S04]  /*3e30*/  LDS R30, [R7+0x8c0] ;  /* 0x0008c000071e7984 */ /* 0x000f280000000800 */
[----:B------:R-:W5:Y:S04]  /*3e40*/  LDS R27, [R7+0x940] ;  /* 0x00094000071b7984 */ /* 0x000f680000000800 */
[----:B------:R-:W5:Y:S04]  /*3e50*/  LDS R28, [R7+0x980] ;  /* 0x00098000071c7984 */ /* 0x000f680000000800 */
[----:B------:R-:W5:Y:S01]  /*3e60*/  LDS R40, [R7+0x9c0] ;  /* 0x0009c00007287984 */ /* 0x000f620000000800 */
[C---:B0-----:R-:W-:Y:S01]  /*3e70*/  FFMA R48, R20.reuse, R26, R25 ;  /* 0x0000001a14307223 */ /* 0x041fe20000000019 */
[----:B------:R-:W-:Y:S01]  /*3e80*/  FFMA R31, R20, R24, R31 ;  /* 0x00000018141f7223 */ /* 0x000fe2000000001f */
[-C--:B-1----:R-:W-:Y:S01]  /*3e90*/  FFMA R26, R26, R8.reuse, R29 ;  /* 0x000000081a1a7223 */ /* 0x082fe2000000001d */
[----:B------:R-:W-:Y:S01]  /*3ea0*/  FFMA R53, R24, R8, R53 ;  /* 0x0000000818357223 */ /* 0x000fe20000000035 */
[----:B------:R-:W-:-:S02]  /*3eb0*/  FFMA R25, R21, R42, R48 ;  /* 0x0000002a15197223 */ /* 0x000fc40000000030 */
[----:B------:R-:W-:Y:S01]  /*3ec0*/  FFMA R29, R9, R42, R26 ;  /* 0x0000002a091d7223 */ /* 0x000fe2000000001a */
[-C--:B----4-:R-:W-:Y:S01]  /*3ed0*/  FFMA R8, R21, R30.reuse, R31 ;  /* 0x0000001e15087223 */ /* 0x090fe2000000001f */
[-C--:B------:R-:W-:Y:S01]  /*3ee0*/  FFMA R20, R22, R43.reuse, R25 ;  /* 0x0000002b16147223 */ /* 0x080fe20000000019 */
[----:B------:R-:W-:Y:S01]  /*3ef0*/  FFMA R53, R9, R30, R53 ;  /* 0x0000001e09357223 */ /* 0x000fe20000000035 */
[----:B------:R-:W-:Y:S01]  /*3f00*/  FFMA R24, R10, R43, R29 ;  /* 0x0000002b0a187223 */ /* 0x000fe2000000001d */
[-C--:B-----5:R-:W-:Y:S01]  /*3f10*/  FFMA R25, R22, R27.reuse, R8 ;  /* 0x0000001b16197223 */ /* 0x0a0fe20000000008 */
[----:B------:R-:W-:Y:S01]  /*3f20*/  LDS R42, [R7+0xa80] ;  /* 0x000a8000072a7984 */ /* 0x000fe20000000800 */
[----:B------:R-:W-:Y:S01]  /*3f30*/  FFMA R22, R10, R27, R53 ;  /* 0x0000001b0a167223 */ /* 0x000fe20000000035 */
[-C--:B------:R-:W-:Y:S01]  /*3f40*/  FFMA R9, R23, R28.reuse, R20 ;  /* 0x0000001c17097223 */ /* 0x080fe20000000014 */
[----:B------:R-:W-:Y:S01]  /*3f50*/  FFMA R21, R11, R28, R24 ;  /* 0x0000001c0b157223 */ /* 0x000fe20000000018 */
[----:B------:R-:W-:Y:S01]  /*3f60*/  LDS R10, [R7+0xa00] ;  /* 0x000a0000070a7984 */ /* 0x000fe20000000800 */
[----:B------:R-:W-:-:S03]  /*3f70*/  FFMA R23, R23, R40, R25 ;  /* 0x0000002817177223 */ /* 0x000fc60000000019 */
[----:B------:R-:W0:Y:S04]  /*3f80*/  LDS.128 R24, [R34+0x50] ;  /* 0x0000500022187984 */ /* 0x000e280000000c00 */
[----:B------:R-:W1:Y:S01]  /*3f90*/  LDS.128 R28, [R34+0x450] ;  /* 0x00045000221c7984 */ /* 0x000e620000000c00 */
[----:B------:R-:W-:-:S03]  /*3fa0*/  FFMA R53, R11, R40, R22 ;  /* 0x000000280b357223 */ /* 0x000fc60000000016 */
[----:B------:R-:W4:Y:S04]  /*3fb0*/  LDS R8, [R7+0xa40] ;  /* 0x000a400007087984 */ /* 0x000f280000000800 */
[----:B------:R-:W5:Y:S04]  /*3fc0*/  LDS R22, [R7+0xac0] ;  /* 0x000ac00007167984 */ /* 0x000f680000000800 */
[----:B------:R-:W5:Y:S04]  /*3fd0*/  LDS R43, [R7+0xb00] ;  /* 0x000b0000072b7984 */ /* 0x000f680000000800 */
[----:B------:R-:W5:Y:S04]  /*3fe0*/  LDS R11, [R7+0xb40] ;  /* 0x000b4000070b7984 */ /* 0x000f680000000800 */
[----:B------:R-:W5:Y:S04]  /*3ff0*/  LDS R20, [R7+0xb80] ;  /* 0x000b800007147984 */ /* 0x000f680000000800 */
[----:B------:R-:W5:Y:S01]  /*4000*/  LDS R40, [R7+0xbc0] ;  /* 0x000bc00007287984 */ /* 0x000f620000000800 */
[----:B0-----:R-:W-:Y:S01]  /*4010*/  FFMA R48, R24, R10, R9 ;  /* 0x0000000a18307223 */ /* 0x001fe20000000009 */
[----:B-1----:R-:W-:-:S03]  /*4020*/  FFMA R10, R10, R28, R21 ;  /* 0x0000001c0a0a7223 */ /* 0x002fc60000000015 */
[----:B------:R-:W-:Y:S02]  /*4030*/  FFMA R9, R25, R42, R48 ;  /* 0x0000002a19097223 */ /* 0x000fe40000000030 */
[----:B------:R-:W-:Y:S01]  /*4040*/  LDS R48, [R7+0xe80] ;  /* 0x000e800007307984 */ /* 0x000fe20000000800 */
[----:B----4-:R-:W-:Y:S01]  /*4050*/  FFMA R23, R24, R8, R23 ;  /* 0x0000000818177223 */ /* 0x010fe20000000017 */
[----:B------:R-:W-:Y:S01]  /*4060*/  FFMA R53, R8, R28, R53 ;  /* 0x0000001c08357223 */ /* 0x000fe20000000035 */
[----:B------:R-:W-:Y:S01]  /*4070*/  FFMA R21, R29, R42, R10 ;  /* 0x0000002a1d157223 */ /* 0x000fe2000000000a */
[----:B------:R-:W-:Y:S01]  /*4080*/  LDS R28, [R7+0xc80] ;  /* 0x000c8000071c7984 */ /* 0x000fe20000000800 */
[-C--:B-----5:R-:W-:Y:S01]  /*4090*/  FFMA R8, R25, R22.reuse, R23 ;  /* 0x0000001619087223 */ /* 0x0a0fe20000000017 */
[----:B------:R-:W-:Y:S02]  /*40a0*/  FFMA R42, R29, R22, R53 ;  /* 0x000000161d2a7223 */ /* 0x000fe40000000035 */
        /* <DEDUP_REMOVED lines=9> */
[----:B------:R-:W0:Y:S04]  /*4140*/  LDS.128 R8, [R34+0x60] ;  /* 0x0000600022087984 */ /* 0x000e280000000c00 */
[----:B------:R-:W1:Y:S01]  /*4150*/  LDS.128 R20, [R34+0x460] ;  /* 0x0004600022147984 */ /* 0x000e620000000c00 */
[----:B------:R-:W-:-:S03]  /*4160*/  FFMA R30, R27, R40, R26 ;  /* 0x000000281b1e7223 */ /* 0x000fc6000000001a */
[----:B------:R-:W4:Y:S04]  /*4170*/  LDS R26, [R7+0xcc0] ;  /* 0x000cc000071a7984 */ /* 0x000f280000000800 */
[----:B------:R-:W5:Y:S01]  /*4180*/  LDS R27, [R7+0xd00] ;  /* 0x000d0000071b7984 */ /* 0x000f620000000800 */
[----:B------:R-:W-:Y:S01]  /*4190*/  FFMA R42, R31, R40, R42 ;  /* 0x000000281f2a7223 */ /* 0x000fe2000000002a */
[C---:B0-----:R-:W-:Y:S01]  /*41a0*/  FFMA R40, R8.reuse, R43, R25 ;  /* 0x0000002b08287223 */ /* 0x041fe20000000019 */
[----:B------:R-:W-:Y:S01]  /*41b0*/  FFMA R25, R8, R29, R30 ;  /* 0x0000001d08197223 */ /* 0x000fe2000000001e */
[-C--:B-1----:R-:W-:Y:S01]  /*41c0*/  FFMA R24, R43, R20.reuse, R24 ;  /* 0x000000142b187223 */ /* 0x082fe20000000018 */
[----:B------:R-:W-:Y:S01]  /*41d0*/  FFMA R20, R29, R20, R42 ;  /* 0x000000141d147223 */ /* 0x000fe2000000002a */
[-C--:B------:R-:W-:Y:S01]  /*41e0*/  FFMA R29, R9, R28.reuse, R40 ;  /* 0x0000001c091d7223 */ /* 0x080fe20000000028 */
[----:B------:R-:W-:Y:S01]  /*41f0*/  LDS R43, [R7+0xe40] ;  /* 0x000e4000072b7984 */ /* 0x000fe20000000800 */
[----:B------:R-:W-:Y:S01]  /*4200*/  FFMA R31, R21, R28, R24 ;  /* 0x0000001c151f7223 */ /* 0x000fe20000000018 */
[-C--:B----4-:R-:W-:Y:S01]  /*4210*/  FFMA R24, R9, R26.reuse, R25 ;  /* 0x0000001a09187223 */ /* 0x090fe20000000019 */
[----:B------:R-:W-:Y:S01]  /*4220*/  FFMA R21, R21, R26, R20 ;  /* 0x0000001a15157223 */ /* 0x000fe20000000014 */
[----:B------:R-:W-:Y:S01]  /*4230*/  LDS R9, [R7+0xe00] ;  /* 0x000e000007097984 */ /* 0x000fe20000000800 */
[C---:B-----5:R-:W-:Y:S01]  /*4240*/  FFMA R8, R10.reuse, R27, R29 ;  /* 0x0000001b0a087223 */ /* 0x060fe2000000001d */
[----:B------:R-:W-:Y:S01]  /*4250*/  FFMA R55, R10, R53, R24 ;  /* 0x000000350a377223 */ /* 0x000fe20000000018 */
[C---:B------:R-:W-:Y:S01]  /*4260*/  FFMA R20, R22.reuse, R27, R31 ;  /* 0x0000001b16147223 */ /* 0x040fe2000000001f */
[----:B------:R-:W-:Y:S01]  /*4270*/  FFMA R22, R22, R53, R21 ;  /* 0x0000003516167223 */ /* 0x000fe20000000015 */
[C---:B------:R-:W-:Y:S01]  /*4280*/  FFMA R21, R11.reuse, R58, R8 ;  /* 0x0000003a0b157223 */ /* 0x040fe20000000008 */
[----:B------:R-:W-:Y:S01]  /*4290*/  FFMA R8, R11, R52, R55 ;  /* 0x000000340b087223 */ /* 0x000fe20000000037 */
[----:B------:R-:W0:Y:S04]  /*42a0*/  LDS.128 R24, [R34+0x70] ;  /* 0x0000700022187984 */ /* 0x000e280000000c00 */
[----:B------:R-:W1:Y:S04]  /*42b0*/  LDS.128 R28, [R34+0x470] ;  /* 0x00047000221c7984 */ /* 0x000e680000000c00 */
[----:B------:R-:W4:Y:S04]  /*42c0*/  LDS R40, [R7+0xec0] ;  /* 0x000ec00007287984 */ /* 0x000f280000000800 */
[----:B------:R-:W5:Y:S04]  /*42d0*/  LDS R55, [R7+0xf00] ;  /* 0x000f000007377984 */ /* 0x000f680000000800 */
[----:B------:R-:W5:Y:S04]  /*42e0*/  LDS R53, [R7+0xf40] ;  /* 0x000f400007357984 */ /* 0x000f680000000800 */
[----:B------:R-:W5:Y:S01]  /*42f0*/  LDS R42, [R7+0xfc0] ;  /* 0x000fc000072a7984 */ /* 0x000f620000000800 */
[----:B------:R-:W-:Y:S01]  /*4300*/  BAR.SYNC.DEFER_BLOCKING 0x0 ;  /* 0x0000000000007b1d */ /* 0x000fe20000010000 */
[----:B------:R-:W-:-:S05]  /*4310*/  FFMA R58, R23, R58, R20 ;  /* 0x0000003a173a7223 */ /* 0x000fca0000000014 */
[----:B--2---:R2:W-:Y:S04]  /*4320*/  STS.128 [R33], R12 ;  /* 0x0000000c21007388 */ /* 0x0045e80000000c00 */
[----:B---3--:R3:W-:Y:S01]  /*4330*/  STS.128 [R33+0x800], R16 ;  /* 0x0008001021007388 */ /* 0x0087e20000000c00 */
[----:B------:R-:W-:Y:S01]  /*4340*/  BAR.SYNC.DEFER_BLOCKING 0x0 ;  /* 0x0000000000007b1d */ /* 0x000fe20000010000 */
[C---:B0-----:R-:W-:Y:S01]  /*4350*/  FFMA R54, R24.reuse, R9, R21 ;  /* 0x0000000918367223 */ /* 0x041fe20000000015 */
[----:B------:R-:W-:Y:S01]  /*4360*/  FFMA R57, R24, R43, R8 ;  /* 0x0000002b18397223 */ /* 0x000fe20000000008 */
[----:B-1----:R-:W-:Y:S01]  /*4370*/  FFMA R58, R9, R28, R58 ;  /* 0x0000001c093a7223 */ /* 0x002fe2000000003a */
[----:B------:R-:W-:Y:S02]  /*4380*/  FFMA R52, R23, R52, R22 ;  /* 0x0000003417347223 */ /* 0x000fe40000000016 */
[----:B------:R-:W-:Y:S04]  /*4390*/  LDS.128 R8, [R34] ;  /* 0x0000000022087984 */ /* 0x000fe80000000c00 */
[----:B------:R-:W0:Y:S01]  /*43a0*/  LDS R24, [R7+0x40] ;  /* 0x0000400007187984 */ /* 0x000e220000000800 */
[----:B------:R-:W-:-:S03]  /*43b0*/  FFMA R52, R43, R28, R52 ;  /* 0x0000001c2b347223 */ /* 0x000fc60000000034 */
[----:B------:R-:W1:Y:S04]  /*43c0*/  LDS R56, [R7] ;  /* 0x0000000007387984 */ /* 0x000e680000000800 */
[----:B------:R-:W1:Y:S01]  /*43d0*/  LDS.128 R20, [R34+0x400] ;  /* 0x0004000022147984 */ /* 0x000e620000000c00 */
[-C--:B--2---:R-:W-:Y:S01]  /*43e0*/  FFMA R13, R25, R48.reuse, R54 ;  /* 0x00000030190d7223 */ /* 0x084fe20000000036 */
[----:B------:R-:W-:Y:S01]  /*43f0*/  FFMA R15, R29, R48, R58 ;  /* 0x000000301d0f7223 */ /* 0x000fe2000000003a */
[-C--:B----4-:R-:W-:Y:S01]  /*4400*/  FFMA R12, R25, R40.reuse, R57 ;  /* 0x00000028190c7223 */ /* 0x090fe20000000039 */
[----:B------:R-:W-:Y:S01]  /*4410*/  FFMA R29, R29, R40, R52 ;  /* 0x000000281d1d7223 */ /* 0x000fe20000000034 */
[----:B------:R-:W2:Y:S01]  /*4420*/  LDS R28, [R7+0x80] ;  /* 0x00008000071c7984 */ /* 0x000ea20000000800 */
[-C--:B-----5:R-:W-:Y:S01]  /*4430*/  FFMA R14, R26, R55.reuse, R13 ;  /* 0x000000371a0e7223 */ /* 0x0a0fe2000000000d */
[----:B---3--:R-:W-:-:S02]  /*4440*/  FFMA R16, R30, R55, R15 ;  /* 0x000000371e107223 */ /* 0x008fc4000000000f */
[----:B------:R-:W3:Y:S01]  /*4450*/  LDS R48, [R7+0xc0] ;  /* 0x0000c00007307984 */ /* 0x000ee20000000800 */
[-C--:B------:R-:W-:Y:S01]  /*4460*/  FFMA R13, R26, R53.reuse, R12 ;  /* 0x000000351a0d7223 */ /* 0x080fe2000000000c */
[----:B------:R-:W-:Y:S02]  /*4470*/  FFMA R30, R30, R53, R29 ;  /* 0x000000351e1e7223 */ /* 0x000fe4000000001d */
[----:B------:R-:W4:Y:S01]  /*4480*/  LDS R25, [R7+0x100] ;  /* 0x0001000007197984 */ /* 0x000f220000000800 */
[----:B------:R-:W-:-:S03]  /*4490*/  FFMA R40, R27, R42, R13 ;  /* 0x0000002a1b287223 */ /* 0x000fc6000000000d */
[----:B------:R-:W5:Y:S01]  /*44a0*/  LDS R29, [R7+0x140] ;  /* 0x00014000071d7984 */ /* 0x000f620000000800 */
[C---:B------:R-:W-:Y:S01]  /*44b0*/  FFMA R42, R31.reuse, R42, R30 ;  /* 0x0000002a1f2a7223 */ /* 0x040fe2000000001e */
[-C--:B------:R-:W-:Y:S02]  /*44c0*/  FFMA R43, R31, R50.reuse, R16 ;  /* 0x000000321f2b7223 */ /* 0x080fe40000000010 */
[----:B------:R-:W5:Y:S01]  /*44d0*/  LDS R26, [R7+0x180] ;  /* 0x00018000071a7984 */ /* 0x000f620000000800 */
[----:B------:R-:W-:-:S03]  /*44e0*/  FFMA R53, R27, R50, R14 ;  /* 0x000000321b357223 */ /* 0x000fc6000000000e */
[----:B------:R-:W5:Y:S04]  /*44f0*/  LDS R30, [R7+0x1c0] ;  /* 0x0001c000071e7984 */ /* 0x000f680000000800 */
[----:B------:R-:W-:Y:S01]  /*4500*/  LDS.128 R12, [R34+0x10] ;  /* 0x00001000220c7984 */ /* 0x000fe20000000c00 */
[----:B0-----:R-:W-:-:S03]  /*4510*/  FFMA R31, R8, R24, R37 ;  /* 0x00000018081f7223 */ /* 0x001fc60000000025 */
[----:B------:R-:W-:Y:S04]  /*4520*/  LDS R27, [R7+0x240] ;  /* 0x00024000071b7984 */ /* 0x000fe80000000800 */
[----:B------:R-:W0:Y:S04]  /*4530*/  LDS R37, [R7+0x200] ;  /* 0x0002000007257984 */ /* 0x000e280000000800 */
[----:B------:R-:W0:Y:S01]  /*4540*/  LDS.128 R16, [R34+0x410] ;  /* 0x0004100022107984 */ /* 0x000e220000000c00 */
[----:B-1----:R-:W-:Y:S01]  /*4550*/  FFMA R50, R8, R56, R39 ;  /* 0x0000003808327223 */ /* 0x002fe20000000027 */
[-C--:B------:R-:W-:Y:S01]  /*4560*/  FFMA R56, R56, R20.reuse, R41 ;  /* 0x0000001438387223 */ /* 0x080fe20000000029 */
[----:B------:R-:W-:-:S02]  /*4570*/  FFMA R20, R24, R20, R35 ;  /* 0x0000001418147223 */ /* 0x000fc40000000023 */
[----:B------:R-:W1:Y:S01]  /*4580*/  LDS R24, [R7+0x280] ;  /* 0x0002800007187984 */ /* 0x000e620000000800 */
[-C--:B--2---:R-:W-:Y:S01]  /*4590*/  FFMA R35, R9, R28.reuse, R50 ;  /* 0x0000001c09237223 */ /* 0x084fe20000000032 */
[----:B------:R-:W-:Y:S01]  /*45a0*/  FFMA R39, R21, R28, R56 ;  /* 0x0000001c15277223 */ /* 0x000fe20000000038 */
[-C--:B---3--:R-:W-:Y:S01]  /*45b0*/  FFMA R8, R9, R48.reuse, R31 ;  /* 0x0000003009087223 */ /* 0x088fe2000000001f */
[----:B------:R-:W-:Y:S01]  /*45c0*/  FFMA R21, R21, R48, R20 ;  /* 0x0000003015157223 */ /* 0x000fe20000000014 */
[----:B------:R-:W2:Y:S01]  /*45d0*/  LDS R28, [R7+0x2c0] ;  /* 0x0002c000071c7984 */ /* 0x000ea20000000800 */
[-C--:B----4-:R-:W-:Y:S01]  /*45e0*/  FFMA R20, R10, R25.reuse, R35 ;  /* 0x000000190a147223 */ /* 0x090fe20000000023 */
[----:B------:R-:W-:Y:S02]  /*45f0*/  FFMA R48, R22, R25, R39 ;  /* 0x0000001916307223 */ /* 0x000fe40000000027 */
[----:B------:R-:W3:Y:S01]  /*4600*/  LDS R31, [R7+0x300] ;  /* 0x00030000071f7984 */ /* 0x000ee20000000800 */
[-C--:B-----5:R-:W-:Y:S01]  /*4610*/  FFMA R9, R10, R29.reuse, R8 ;  /* 0x0000001d0a097223 */ /* 0x0a0fe20000000008 */
[----:B------:R-:W-:-:S02]  /*4620*/  FFMA R21, R22, R29, R21 ;  /* 0x0000001d16157223 */ /* 0x000fc40000000015 */
[----:B------:R-:W-:Y:S01]  /*4630*/  LDS R50, [R7+0x380] ;  /* 0x0003800007327984 */ /* 0x000fe20000000800 */
[----:B------:R-:W-:-:S03]  /*4640*/  FFMA R25, R11, R26, R20 ;  /* 0x0000001a0b197223 */ /* 0x000fc60000000014 */
[----:B------:R-:W4:Y:S01]  /*4650*/  LDS R29, [R7+0x340] ;  /* 0x00034000071d7984 */ /* 0x000f220000000800 */
[----:B------:R-:W-:Y:S01]  /*4660*/  FFMA R10, R23, R26, R48 ;  /* 0x0000001a170a7223 */ /* 0x000fe20000000030 */
[----:B------:R-:W-:Y:S02]  /*4670*/  FFMA R8, R11, R30, R9 ;  /* 0x0000001e0b087223 */ /* 0x000fe40000000009 */
[----:B------:R-:W5:Y:S01]  /*4680*/  LDS R48, [R7+0x3c0] ;  /* 0x0003c00007307984 */ /* 0x000f620000000800 */
[C---:B0-----:R-:W-:Y:S01]  /*4690*/  FFMA R26, R12.reuse, R37, R25 ;  /* 0x000000250c1a7223 */ /* 0x041fe20000000019 */
[----:B------:R-:W-:Y:S02]  /*46a0*/  FFMA R12, R12, R27, R8 ;  /* 0x0000001b0c0c7223 */ /* 0x000fe40000000008 */
[----:B------:R-:W-:Y:S01]  /*46b0*/  LDS R25, [R7+0x440] ;  /* 0x0004400007197984 */ /* 0x000fe20000000800 */
[----:B------:R-:W-:-:S03]  /*46c0*/  FFMA R52, R37, R16, R10 ;  /* 0x0000001025347223 */ /* 0x000fc6000000000a */
[----:B------:R-:W-:Y:S04]  /*46d0*/  LDS R37, [R7+0x400] ;  /* 0x0004000007257984 */ /* 0x000fe80000000800 */
[----:B------:R-:W0:Y:S01]  /*46e0*/  LDS.128 R8, [R34+0x20] ;  /* 0x0000200022087984 */ /* 0x000e220000000c00 */
[----:B------:R-:W-:-:S03]  /*46f0*/  FFMA R30, R23, R30, R21 ;  /* 0x0000001e171e7223 */ /* 0x000fc60000000015 */
[----:B------:R-:W0:Y:S01]  /*4700*/  LDS.128 R20, [R34+0x420] ;  /* 0x0004200022147984 */ /* 0x000e220000000c00 */
[----:B------:R-:W-:Y:S01]  /*4710*/  FFMA R30, R27, R16, R30 ;  /* 0x000000101b1e7223 */ /* 0x000fe2000000001e */
[-C--:B-1----:R-:W-:Y:S01]  /*4720*/  FFMA R27, R13, R24.reuse, R26 ;  /* 0x000000180d1b7223 */ /* 0x082fe2000000001a */
[----:B------:R-:W-:Y:S01]  /*4730*/  FFMA R35, R17, R24, R52 ;  /* 0x0000001811237223 */ /* 0x000fe20000000034 */
[----:B------:R-:W1:Y:S04]  /*4740*/  LDS R26, [R7+0x4c0] ;  /* 0x0004c000071a7984 */ /* 0x000e680000000800 */
[----:B------:R-:W1:Y:S01]  /*4750*/  LDS R24, [R7+0x480] ;  /* 0x0004800007187984 */ /* 0x000e620000000800 */
[-C--:B--2---:R-:W-:Y:S01]  /*4760*/  FFMA R12, R13, R28.reuse, R12 ;  /* 0x0000001c0d0c7223 */ /* 0x084fe2000000000c */
[-C--:B---3--:R-:W-:Y:S01]  /*4770*/  FFMA R16, R14, R31.reuse, R27 ;  /* 0x0000001f0e107223 */ /* 0x088fe2000000001b */
[----:B------:R-:W-:Y:S01]  /*4780*/  FFMA R52, R18, R31, R35 ;  /* 0x0000001f12347223 */ /* 0x000fe20000000023 */
[----:B------:R-:W-:Y:S01]  /*4790*/  FFMA R17, R17, R28, R30 ;  /* 0x0000001c11117223 */ /* 0x000fe2000000001e */
[----:B------:R-:W2:Y:S01]  /*47a0*/  LDS R31, [R7+0x500] ;  /* 0x00050000071f7984 */ /* 0x000ea20000000800 */
[----:B----4-:R-:W-:Y:S01]  /*47b0*/  FFMA R13, R14, R29, R12 ;  /* 0x0000001d0e0d7223 */ /* 0x010fe2000000000c */
[----:B------:R-:W-:-:S02]  /*47c0*/  FFMA R27, R15, R50, R16 ;  /* 0x000000320f1b7223 */ /* 0x000fc40000000010 */
[----:B------:R-:W3:Y:S01]  /*47d0*/  LDS R35, [R7+0x540] ;  /* 0x0005400007237984 */ /* 0x000ee20000000800 */
[----:B------:R-:W-:Y:S01]  /*47e0*/  FFMA R17, R18, R29, R17 ;  /* 0x0000001d12117223 */ /* 0x000fe20000000011 */
[----:B-----5:R-:W-:Y:S02]  /*47f0*/  FFMA R12, R15, R48, R13 ;  /* 0x000000300f0c7223 */ /* 0x020fe4000000000d */
[----:B------:R-:W4:Y:S01]  /*4800*/  LDS R28, [R7+0x580] ;  /* 0x00058000071c7984 */ /* 0x000f220000000800 */
[----:B------:R-:W-:-:S03]  /*4810*/  FFMA R52, R19, R50, R52 ;  /* 0x0000003213347223 */ /* 0x000fc60000000034 */
[----:B------:R-:W5:Y:S01]  /*4820*/  LDS R30, [R7+0x5c0] ;  /* 0x0005c000071e7984 */ /* 0x000f620000000800 */
[----:B------:R-:W-:-:S03]  /*4830*/  FFMA R48, R19, R48, R17 ;  /* 0x0000003013307223 */ /* 0x000fc60000000011 */
[----:B------:R-:W-:Y:S04]  /*4840*/  LDS R29, [R7+0x600] ;  /* 0x00060000071d7984 */ /* 0x000fe80000000800 */
[----:B------:R-:W5:Y:S01]  /*4850*/  LDS.128 R16, [R34+0x30] ;  /* 0x0000300022107984 */ /* 0x000f620000000c00 */
[C---:B0-----:R-:W-:Y:S01]  /*4860*/  FFMA R50, R8.reuse, R37, R27 ;  /* 0x0000002508327223 */ /* 0x041fe2000000001b */
[----:B------:R-:W-:Y:S02]  /*4870*/  FFMA R39, R8, R25, R12 ;  /* 0x0000001908277223 */ /* 0x000fe4000000000c */
[----:B------:R-:W0:Y:S04]  /*4880*/  LDS R27, [R7+0x640] ;  /* 0x00064000071b7984 */ /* 0x000e280000000800 */
[----:B------:R-:W0:Y:S01]  /*4890*/  LDS.128 R12, [R34+0x430] ;  /* 0x00043000220c7984 */ /* 0x000e220000000c00 */
[-C--:B------:R-:W-:Y:S01]  /*48a0*/  FFMA R48, R25, R20.reuse, R48 ;  /* 0x0000001419307223 */ /* 0x080fe20000000030 */
[----:B------:R-:W-:Y:S01]  /*48b0*/  FFMA R52, R37, R20, R52 ;  /* 0x0000001425347223 */ /* 0x000fe20000000034 */
[-C--:B-1----:R-:W-:Y:S01]  /*48c0*/  FFMA R8, R9, R26.reuse, R39 ;  /* 0x0000001a09087223 */ /* 0x082fe20000000027 */
[----:B------:R-:W-:Y:S01]  /*48d0*/  LDS R25, [R7+0x700] ;  /* 0x0007000007197984 */ /* 0x000fe20000000800 */
[----:B------:R-:W-:Y:S01]  /*48e0*/  FFMA R48, R21, R26, R48 ;  /* 0x0000001a15307223 */ /* 0x000fe20000000030 */
[-C--:B------:R-:W-:Y:S01]  /*48f0*/  FFMA R37, R9, R24.reuse, R50 ;  /* 0x0000001809257223 */ /* 0x080fe20000000032 */
[----:B------:R-:W-:Y:S01]  /*4900*/  FFMA R41, R21, R24, R52 ;  /* 0x0000001815297223 */ /* 0x000fe20000000034 */
[----:B------:R-:W1:Y:S04]  /*4910*/  LDS R26, [R7+0x680] ;  /* 0x00068000071a7984 */ /* 0x000e680000000800 */
[----:B------:R-:W1:Y:S01]  /*4920*/  LDS R24, [R7+0x6c0] ;  /* 0x0006c00007187984 */ /* 0x000e620000000800 */
[-C--:B--2---:R-:W-:Y:S01]  /*4930*/  FFMA R20, R10, R31.reuse, R37 ;  /* 0x0000001f0a147223 */ /* 0x084fe20000000025 */
[----:B------:R-:W-:Y:S01]  /*4940*/  FFMA R50, R22, R31, R41 ;  /* 0x0000001f16327223 */ /* 0x000fe20000000029 */
[-C--:B---3--:R-:W-:Y:S01]  /*4950*/  FFMA R9, R10, R35.reuse, R8 ;  /* 0x000000230a097223 */ /* 0x088fe20000000008 */
[----:B------:R-:W2:Y:S01]  /*4960*/  LDS R37, [R7+0x740] ;  /* 0x0007400007257984 */ /* 0x000ea20000000800 */
[----:B------:R-:W-:Y:S01]  /*4970*/  FFMA R22, R22, R35, R48 ;  /* 0x0000002316167223 */ /* 0x000fe20000000030 */
[-C--:B----4-:R-:W-:Y:S01]  /*4980*/  FFMA R21, R11, R28.reuse, R20 ;  /* 0x0000001c0b157223 */ /* 0x090fe20000000014 */
[----:B------:R-:W-:Y:S01]  /*4990*/  FFMA R20, R23, R28, R50 ;  /* 0x0000001c17147223 */ /* 0x000fe20000000032 */
[----:B------:R-:W3:Y:S01]  /*49a0*/  LDS R48, [R7+0x7c0] ;  /* 0x0007c00007307984 */ /* 0x000ee20000000800 */
[----:B-----5:R-:W-:-:S03]  /*49b0*/  FFMA R52, R11, R30, R9 ;  /* 0x0000001e0b347223 */ /* 0x020fc60000000009 */
[----:B------:R-:W4:Y:S01]  /*49c0*/  LDS R28, [R7+0x780] ;  /* 0x00078000071c7984 */ /* 0x000f220000000800 */
[----:B------:R-:W-:-:S03]  /*49d0*/  FFMA R30, R23, R30, R22 ;  /* 0x0000001e171e7223 */ /* 0x000fc60000000016 */
[----:B------:R-:W-:Y:S01]  /*49e0*/  LDS R35, [R7+0x800] ;  /* 0x0008000007237984 */ /* 0x000fe20000000800 */
[----:B------:R-:W-:-:S03]  /*49f0*/  FFMA R50, R16, R29, R21 ;  /* 0x0000001d10327223 */ /* 0x000fc60000000015 */
[----:B------:R-:W5:Y:S01]  /*4a00*/  LDS.128 R8, [R34+0x40] ;  /* 0x0000400022087984 */ /* 0x000f620000000c00 */
[----:B0-----:R-:W-:-:S03]  /*4a10*/  FFMA R39, R16, R27, R52 ;  /* 0x0000001b10277223 */ /* 0x001fc60000000034 */
[----:B------:R-:W0:Y:S01]  /*4a20*/  LDS R31, [R7+0x840] ;  /* 0x00084000071f7984 */ /* 0x000e220000000800 */
[----:B------:R-:W-:-:S03]  /*4a30*/  FFMA R16, R29, R12, R20 ;  /* 0x0000000c1d107223 */ /* 0x000fc60000000014 */
[----:B------:R-:W0:Y:S01]  /*4a40*/  LDS.128 R20, [R34+0x440] ;  /* 0x0004400022147984 */ /* 0x000e220000000c00 */
[----:B------:R-:W-:Y:S01]  /*4a50*/  FFMA R30, R27, R12, R30 ;  /* 0x0000000c1b1e7223 */ /* 0x000fe2000000001e */
[-C--:B-1----:R-:W-:Y:S01]  /*4a60*/  FFMA R29, R13, R26.reuse, R16 ;  /* 0x0000001a0d1d7223 */ /* 0x082fe20000000010 */
[C---:B------:R-:W-:Y:S02]  /*4a70*/  FFMA R27, R17.reuse, R26, R50 ;  /* 0x0000001a111b7223 */ /* 0x040fe40000000032 */
[----:B------:R-:W-:Y:S01]  /*4a80*/  LDS R26, [R7+0x8c0] ;  /* 0x0008c000071a7984 */ /* 0x000fe20000000800 */
[-C--:B------:R-:W-:Y:S01]  /*4a90*/  FFMA R12, R17, R24.reuse, R39 ;  /* 0x00000018110c7223 */ /* 0x080fe20000000027 */
[----:B------:R-:W-:Y:S02]  /*4aa0*/  FFMA R13, R13, R24, R30 ;  /* 0x000000180d0d7223 */ /* 0x000fe4000000001e */
[----:B------:R-:W1:Y:S01]  /*4ab0*/  LDS R24, [R7+0x880] ;  /* 0x0008800007187984 */ /* 0x000e620000000800 */
[-C--:B------:R-:W-:Y:S01]  /*4ac0*/  FFMA R16, R18, R25.reuse, R27 ;  /* 0x0000001912107223 */ /* 0x080fe2000000001b */
[----:B------:R-:W-:-:S02]  /*4ad0*/  FFMA R50, R14, R25, R29 ;  /* 0x000000190e327223 */ /* 0x000fc4000000001d */
[----:B------:R-:W1:Y:S01]  /*4ae0*/  LDS R25, [R7+0x900] ;  /* 0x0009000007197984 */ /* 0x000e620000000800 */
[----:B--2---:R-:W-:-:S03]  /*4af0*/  FFMA R17, R18, R37, R12 ;  /* 0x0000002512117223 */ /* 0x004fc6000000000c */
[----:B------:R-:W2:Y:S01]  /*4b00*/  LDS R30, [R7+0x980] ;  /* 0x00098000071e7984 */ /* 0x000ea20000000800 */
[C---:B---3--:R-:W-:Y:S01]  /*4b10*/  FFMA R12, R19.reuse, R48, R17 ;  /* 0x00000030130c7223 */ /* 0x048fe20000000011 */
[-C--:B----4-:R-:W-:Y:S02]  /*4b20*/  FFMA R27, R19, R28.reuse, R16 ;  /* 0x0000001c131b7223 */ /* 0x090fe40000000010 */
[----:B------:R-:W3:Y:S01]  /*4b30*/  LDS R29, [R7+0x940] ;  /* 0x00094000071d7984 */ /* 0x000ee20000000800 */
[C---:B------:R-:W-:Y:S01]  /*4b40*/  FFMA R16, R15.reuse, R28, R50 ;  /* 0x0000001c0f107223 */ /* 0x040fe20000000032 */
[----:B------:R-:W-:Y:S02]  /*4b50*/  FFMA R13, R14, R37, R13 ;  /* 0x000000250e0d7223 */ /* 0x000fe4000000000d */
[----:B------:R-:W4:Y:S01]  /*4b60*/  LDS R28, [R7+0x9c0] ;  /* 0x0009c000071c7984 */ /* 0x000f220000000800 */
[----:B-----5:R-:W-:Y:S01]  /*4b70*/  FFMA R50, R8, R35, R27 ;  /* 0x0000002308327223 */ /* 0x020fe2000000001b */
[----:B------:R-:W-:-:S02]  /*4b80*/  FFMA R48, R15, R48, R13 ;  /* 0x000000300f307223 */ /* 0x000fc4000000000d */
[----:B------:R-:W-:Y:S01]  /*4b90*/  LDS R37, [R7+0xa00] ;  /* 0x000a000007257984 */ /* 0x000fe20000000800 */
[----:B0-----:R-:W-:-:S03]  /*4ba0*/  FFMA R39, R8, R31, R12 ;  /* 0x0000001f08277223 */ /* 0x001fc6000000000c */
[----:B------:R-:W0:Y:S01]  /*4bb0*/  LDS.128 R12, [R34+0x50] ;  /* 0x00005000220c7984 */ /* 0x000e220000000c00 */
[----:B------:R-:W-:-:S03]  /*4bc0*/  FFMA R8, R35, R20, R16 ;  /* 0x0000001423087223 */ /* 0x000fc60000000010 */
[----:B------:R-:W5:Y:S04]  /*4bd0*/  LDS R27, [R7+0xa40] ;  /* 0x000a4000071b7984 */ /* 0x000f680000000800 */
[----:B------:R-:W5:Y:S01]  /*4be0*/  LDS.128 R16, [R34+0x450] ;  /* 0x0004500022107984 */ /* 0x000f620000000c00 */
[----:B------:R-:W-:Y:S01]  /*4bf0*/  FFMA R48, R31, R20, R48 ;  /* 0x000000141f307223 */ /* 0x000fe20000000030 */
[-C--:B-1----:R-:W-:Y:S01]  /*4c00*/  FFMA R31, R9, R24.reuse, R50 ;  /* 0x00000018091f7223 */ /* 0x082fe20000000032 */
[C---:B------:R-:W-:Y:S02]  /*4c10*/  FFMA R35, R21.reuse, R24, R8 ;  /* 0x0000001815237223 */ /* 0x040fe40000000008 */
[-C--:B------:R-:W-:Y:S01]  /*4c20*/  FFMA R48, R21, R26.reuse, R48 ;  /* 0x0000001a15307223 */ /* 0x080fe20000000030 */
[----:B------:R-:W-:Y:S01]  /*4c30*/  LDS R50, [R7+0xbc0] ;  /* 0x000bc00007327984 */ /* 0x000fe20000000800 */
[-C--:B------:R-:W-:Y:S01]  /*4c40*/  FFMA R20, R10, R25.reuse, R31 ;  /* 0x000000190a147223 */ /* 0x080fe2000000001f */
[----:B------:R-:W-:Y:S01]  /*4c50*/  FFMA R24, R22, R25, R35 ;  /* 0x0000001916187223 */ /* 0x000fe20000000023 */
[----:B------:R-:W-:Y:S01]  /*4c60*/  FFMA R8, R9, R26, R39 ;  /* 0x0000001a09087223 */ /* 0x000fe20000000027 */
[----:B------:R-:W-:Y:S01]  /*4c70*/  LDS R25, [R7+0xb00] ;  /* 0x000b000007197984 */ /* 0x000fe20000000800 */
[-C--:B--2---:R-:W-:Y:S01]  /*4c80*/  FFMA R9, R11, R30.reuse, R20 ;  /* 0x0000001e0b097223 */ /* 0x084fe20000000014 */
[----:B------:R-:W-:-:S02]  /*4c90*/  FFMA R24, R23, R30, R24 ;  /* 0x0000001e17187223 */ /* 0x000fc40000000018 */
[----:B------:R-:W1:Y:S01]  /*4ca0*/  LDS R26, [R7+0xa80] ;  /* 0x000a8000071a7984 */ /* 0x000e620000000800 */
[----:B---3--:R-:W-:-:S03]  /*4cb0*/  FFMA R48, R22, R29, R48 ;  /* 0x0000001d16307223 */ /* 0x008fc60000000030 */
[----:B------:R-:W2:Y:S01]  /*4cc0*/  LDS R30, [R7+0xac0] ;  /* 0x000ac000071e7984 */ /* 0x000ea20000000800 */
[----:B------:R-:W-:-:S03]  /*4cd0*/  FFMA R8, R10, R29, R8 ;  /* 0x0000001d0a087223 */ /* 0x000fc60000000008 */
[----:B------:R-:W3:Y:S01]  /*4ce0*/  LDS R35, [R7+0xb40] ;  /* 0x000b400007237984 */ /* 0x000ee20000000800 */
[-C--:B----4-:R-:W-:Y:S01]  /*4cf0*/  FFMA R8, R11, R28.reuse, R8 ;  /* 0x0000001c0b087223 */ /* 0x090fe20000000008 */
[----:B------:R-:W-:Y:S02]  /*4d00*/  FFMA R10, R23, R28, R48 ;  /* 0x0000001c170a7223 */ /* 0x000fe40000000030 */
[----:B------:R-:W4:Y:S01]  /*4d10*/  LDS R48, [R7+0xb80] ;  /* 0x000b800007307984 */ /* 0x000f220000000800 */
[----:B0-----:R-:W-:-:S03]  /*4d20*/  FFMA R28, R12, R37, R9 ;  /* 0x000000250c1c7223 */ /* 0x001fc60000000009 */
[----:B------:R-:W-:Y:S01]  /*4d30*/  LDS R31, [R7+0xc00] ;  /* 0x000c0000071f7984 */ /* 0x000fe20000000800 */
[----:B-----5:R-:W-:-:S03]  /*4d40*/  FFMA R39, R12, R27, R8 ;  /* 0x0000001b0c277223 */ /* 0x020fc60000000008 */
[----:B------:R-:W0:Y:S01]  /*4d50*/  LDS.128 R20, [R34+0x60] ;  /* 0x0000600022147984 */ /* 0x000e220000000c00 */
[-C--:B------:R-:W-:Y:S01]  /*4d60*/  FFMA R52, R37, R16.reuse, R24 ;  /* 0x0000001025347223 */ /* 0x080fe20000000018 */
[----:B------:R-:W-:Y:S02]  /*4d70*/  FFMA R16, R27, R16, R10 ;  /* 0x000000101b107223 */ /* 0x000fe4000000000a */
[----:B------:R-:W5:Y:S04]  /*4d80*/  LDS.128 R8, [R34+0x460] ;  /* 0x0004600022087984 */ /* 0x000f680000000c00 */
[----:B------:R-:W5:Y:S04]  /*4d90*/  LDS R29, [R7+0xc40] ;  /* 0x000c4000071d7984 */ /* 0x000f680000000800 */
[----:B------:R-:W5:Y:S04]  /*4da0*/  LDS R12, [R7+0xc80] ;  /* 0x000c8000070c7984 */ /* 0x000f680000000800 */
[----:B------:R-:W5:Y:S01]  /*4db0*/  LDS R24, [R7+0xcc0] ;  /* 0x000cc00007187984 */ /* 0x000f620000000800 */
[----:B-1----:R-:W-:-:S03]  /*4dc0*/  FFMA R27, R13, R26, R28 ;  /* 0x0000001a0d1b7223 */ /* 0x002fc6000000001c */
[----:B------:R-:W-:Y:S01]  /*4dd0*/  LDS R37, [R7+0xe00] ;  /* 0x000e000007257984 */ /* 0x000fe20000000800 */
[----:B--2---:R-:W-:Y:S01]  /*4de0*/  FFMA R28, R13, R30, R39 ;  /* 0x0000001e0d1c7223 */ /* 0x004fe20000000027 */
[C---:B------:R-:W-:Y:S01]  /*4df0*/  FFMA R13, R17.reuse, R26, R52 ;  /* 0x0000001a110d7223 */ /* 0x040fe20000000034 */
[----:B------:R-:W-:Y:S01]  /*4e00*/  FFMA R16, R17, R30, R16 ;  /* 0x0000001e11107223 */ /* 0x000fe20000000010 */
[C---:B------:R-:W-:Y:S01]  /*4e10*/  FFMA R26, R14.reuse, R25, R27 ;  /* 0x000000190e1a7223 */ /* 0x040fe2000000001b */
[----:B---3--:R-:W-:Y:S01]  /*4e20*/  FFMA R17, R14, R35, R28 ;  /* 0x000000230e117223 */ /* 0x008fe2000000001c */
[C---:B------:R-:W-:Y:S01]  /*4e30*/  FFMA R14, R18.reuse, R25, R13 ;  /* 0x00000019120e7223 */ /* 0x040fe2000000000d */
[----:B------:R-:W-:Y:S01]  /*4e40*/  FFMA R16, R18, R35, R16 ;  /* 0x0000002312107223 */ /* 0x000fe20000000010 */
[----:B------:R-:W1:Y:S01]  /*4e50*/  LDS R25, [R7+0xd00] ;  /* 0x000d000007197984 */ /* 0x000e620000000800 */
[-C--:B----4-:R-:W-:Y:S01]  /*4e60*/  FFMA R13, R15, R48.reuse, R26 ;  /* 0x000000300f0d7223 */ /* 0x090fe2000000001a */
[----:B------:R-:W-:Y:S01]  /*4e70*/  FFMA R48, R19, R48, R14 ;  /* 0x0000003013307223 */ /* 0x000fe2000000000e */
[-C--:B------:R-:W-:Y:S01]  /*4e80*/  FFMA R28, R15, R50.reuse, R17 ;  /* 0x000000320f1c7223 */ /* 0x080fe20000000011 */
[----:B------:R-:W-:Y:S01]  /*4e90*/  FFMA R50, R19, R50, R16 ;  /* 0x0000003213327223 */ /* 0x000fe20000000010 */
[----:B------:R-:W2:Y:S01]  /*4ea0*/  LDS R27, [R7+0xd40] ;  /* 0x000d4000071b7984 */ /* 0x000ea20000000800 */
[----:B0-----:R-:W-:-:S03]  /*4eb0*/  FFMA R14, R20, R31, R13 ;  /* 0x0000001f140e7223 */ /* 0x001fc6000000000d */
[----:B------:R-:W0:Y:S01]  /*4ec0*/  LDS R26, [R7+0xd80] ;  /* 0x000d8000071a7984 */ /* 0x000e220000000800 */
[----:B-----5:R-:W-:-:S03]  /*4ed0*/  FFMA R16, R31, R8, R48 ;  /* 0x000000081f107223 */ /* 0x020fc60000000030 */
[----:B------:R-:W-:Y:S01]  /*4ee0*/  LDS R35, [R7+0xe40] ;  /* 0x000e400007237984 */ /* 0x000fe20000000800 */
[----:B------:R-:W-:Y:S01]  /*4ef0*/  FFMA R28, R20, R29, R28 ;  /* 0x0000001d141c7223 */ /* 0x000fe2000000001c */
[----:B------:R-:W-:Y:S02]  /*4f00*/  FFMA R8, R29, R8, R50 ;  /* 0x000000081d087223 */ /* 0x000fe40000000032 */
[----:B------:R-:W3:Y:S01]  /*4f10*/  LDS R20, [R7+0xdc0] ;  /* 0x000dc00007147984 */ /* 0x000ee20000000800 */
[-C--:B------:R-:W-:Y:S01]  /*4f20*/  FFMA R31, R9, R12.reuse, R16 ;  /* 0x0000000c091f7223 */ /* 0x080fe20000000010 */
[C---:B------:R-:W-:Y:S02]  /*4f30*/  FFMA R29, R21.reuse, R12, R14 ;  /* 0x0000000c151d7223 */ /* 0x040fe4000000000e */
[----:B------:R-:W4:Y:S04]  /*4f40*/  LDS.128 R16, [R34+0x470] ;  /* 0x0004700022107984 */ /* 0x000f280000000c00 */
[----:B------:R-:W5:Y:S04]  /*4f50*/  LDS.128 R12, [R34+0x70] ;  /* 0x00007000220c7984 */ /* 0x000f680000000c00 */
[----:B------:R-:W5:Y:S01]  /*4f60*/  LDS R48, [R7+0xe80] ;  /* 0x000e800007307984 */ /* 0x000f620000000800 */
[----:B------:R-:W-:-:S03]  /*4f70*/  FFMA R52, R21, R24, R28 ;  /* 0x0000001815347223 */ /* 0x000fc6000000001c */
[----:B------:R-:W5:Y:S04]  /*4f80*/  LDS R30, [R7+0xec0] ;  /* 0x000ec000071e7984 */ /* 0x000f680000000800 */
[----:B------:R-:W5:Y:S04]  /*4f90*/  LDS R21, [R7+0xf00] ;  /* 0x000f000007157984 */ /* 0x000f680000000800 */
[----:B------:R-:W5:Y:S04]  /*4fa0*/  LDS R39, [R7+0xf40] ;  /* 0x000f400007277984 */ /* 0x000f680000000800 */
[----:B------:R-:W5:Y:S04]  /*4fb0*/  LDS R50, [R7+0xfc0] ;  /* 0x000fc00007327984 */ /* 0x000f680000000800 */
[----:B------:R5:W5:Y:S01]  /*4fc0*/  LDS R28, [R7+0xf80] ;  /* 0x000f8000071c7984 */ /* 0x000b620000000800 */
[----:B------:R-:W-:Y:S01]  /*4fd0*/  FFMA R8, R9, R24, R8 ;  /* 0x0000001809087223 */ /* 0x000fe20000000008 */
[-C--:B-1----:R-:W-:Y:S01]  /*4fe0*/  FFMA R54, R10, R25.reuse, R31 ;  /* 0x000000190a367223 */ /* 0x082fe2000000001f */
[C---:B------:R-:W-:Y:S01]  /*4ff0*/  FFMA R24, R22.reuse, R25, R29 ;  /* 0x0000001916187223 */ /* 0x040fe2000000001d */
[-C--:B--2---:R-:W-:Y:S01]  /*5000*/  FFMA R9, R22, R27.reuse, R52 ;  /* 0x0000001b16097223 */ /* 0x084fe20000000034 */
[----:B------:R-:W-:Y:S01]  /*5010*/  FFMA R8, R10, R27, R8 ;  /* 0x0000001b0a087223 */ /* 0x000fe20000000008 */
[-C--:B0-----:R-:W-:Y:S01]  /*5020*/  FFMA R54, R11, R26.reuse, R54 ;  /* 0x0000001a0b367223 */ /* 0x081fe20000000036 */
[C---:B------:R-:W-:Y:S01]  /*5030*/  FFMA R25, R23.reuse, R26, R24 ;  /* 0x0000001a17197223 */ /* 0x040fe20000000018 */
[-C--:B---3--:R-:W-:Y:S01]  /*5040*/  FFMA R10, R23, R20.reuse, R9 ;  /* 0x00000014170a7223 */ /* 0x088fe20000000009 */
[----:B------:R-:W-:Y:S01]  /*5050*/  FFMA R8, R11, R20, R8 ;  /* 0x000000140b087223 */ /* 0x000fe20000000008 */
[----:B------:R-:W-:Y:S01]  /*5060*/  UIADD3 UR4, UPT, UPT, UR4, 0x1, URZ ;  /* 0x0000000104047890 */ /* 0x000fe2000fffe0ff */
[----:B----4-:R-:W-:-:S02]  /*5070*/  FFMA R54, R37, R16, R54 ;  /* 0x0000001025367223 */ /* 0x010fc40000000036 */
[----:B------:R-:W-:Y:S01]  /*5080*/  FFMA R8, R35, R16, R8 ;  /* 0x0000001023087223 */ /* 0x000fe20000000008 */
[----:B------:R-:W-:Y:S01]  /*5090*/  UISETP.NE.AND UP0, UPT, UR4, UR7, UPT ;  /* 0x000000070400728c */ /* 0x000fe2000bf05270 */
[C---:B-----5:R-:W-:Y:S01]  /*50a0*/  FFMA R20, R12.reuse, R37, R25 ;  /* 0x000000250c147223 */ /* 0x060fe20000000019 */
[----:B------:R-:W-:Y:S01]  /*50b0*/  FFMA R7, R12, R35, R10 ;  /* 0x000000230c077223 */ /* 0x000fe2000000000a */
[-C--:B------:R-:W-:Y:S02]  /*50c0*/  FFMA R54, R17, R48.reuse, R54 ;  /* 0x0000003011367223 */ /* 0x080fe40000000036 */
[C---:B------:R-:W-:Y:S01]  /*50d0*/  FFMA R9, R13.reuse, R48, R20 ;  /* 0x000000300d097223 */ /* 0x040fe20000000014 */
[-C--:B------:R-:W-:Y:S01]  /*50e0*/  FFMA R10, R13, R30.reuse, R7 ;  /* 0x0000001e0d0a7223 */ /* 0x080fe20000000007 */
[----:B------:R-:W-:Y:S02]  /*50f0*/  FFMA R17, R17, R30, R8 ;  /* 0x0000001e11117223 */ /* 0x000fe40000000008 */
[-C--:B------:R-:W-:Y:S01]  /*5100*/  FFMA R9, R14, R21.reuse, R9 ;  /* 0x000000150e097223 */ /* 0x080fe20000000009 */
[----:B------:R-:W-:Y:S01]  /*5110*/  FFMA R54, R18, R21, R54 ;  /* 0x0000001512367223 */ /* 0x000fe20000000036 */
[-C--:B------:R-:W-:Y:S01]  /*5120*/  FFMA R10, R14, R39.reuse, R10 ;  /* 0x000000270e0a7223 */ /* 0x080fe2000000000a */
[----:B------:R-:W-:-:S03]  /*5130*/  FFMA R8, R18, R39, R17 ;  /* 0x0000002712087223 */ /* 0x000fc60000000011 */
[-C--:B------:R-:W-:Y:S01]  /*5140*/  FFMA R37, R15, R50.reuse, R10 ;  /* 0x000000320f257223 */ /* 0x080fe2000000000a */
[----:B------:R-:W-:Y:S01]  /*5150*/  FFMA R35, R19, R50, R8 ;  /* 0x0000003213237223 */ /* 0x000fe20000000008 */
[-C--:B------:R-:W-:Y:S01]  /*5160*/  FFMA R39, R15, R28.reuse, R9 ;  /* 0x0000001c0f277223 */ /* 0x080fe20000000009 */
[----:B------:R-:W-:Y:S01]  /*5170*/  FFMA R41, R19, R28, R54 ;  /* 0x0000001c13297223 */ /* 0x000fe20000000036 */
[----:B------:R-:W-:Y:S06]  /*5180*/  BAR.SYNC.DEFER_BLOCKING 0x0 ;  /* 0x0000000000007b1d */ /* 0x000fec0000010000 */
[----:B------:R-:W-:Y:S05]  /*5190*/  BRA.U UP0, `(.L_x_1) ;  /* 0xffffffb100f47547 */ /* 0x000fea000b83ffff */
.L_x_0:
[----:B------:R-:W0:Y:S01]  /*51a0*/  S2R R6, SR_CTAID.X ;  /* 0x0000000000067919 */ /* 0x000e220000002500 */
[----:B------:R-:W1:Y:S01]  /*51b0*/  LDCU UR5, c[0x0][0x3a4] ;  /* 0x00007480ff0577ac */ /* 0x000e620008000800 */
[----:B------:R-:W-:Y:S01]  /*51c0*/  SHF.L.U32 R2, R3, 0x1, RZ ;  /* 0x0000000103027819 */ /* 0x000fe200000006ff */
[----:B------:R-:W2:Y:S01]  /*51d0*/  LDC.64 R4, c[0x0][0x398] ;  /* 0x0000e600ff047b82 */ /* 0x000ea20000000a00 */
[----:B------:R-:W3:Y:S01]  /*51e0*/  S2R R9, SR_CTAID.Y ;  /* 0x0000000000097919 */ /* 0x000ee20000002600 */
[----:B------:R-:W-:Y:S02]  /*51f0*/  SHF.R.U32.HI R3, RZ, 0x1, R3 ;  /* 0x00000001ff037819 */ /* 0x000fe40000011603 */
[----:B------:R-:W-:Y:S02]  /*5200*/  LOP3.LUT R7, R2, 0x2, RZ, 0xc0, !PT ;  /* 0x0000000202077812 */ /* 0x000fe400078ec0ff */
[----:B------:R-:W-:Y:S02]  /*5210*/  MOV R11, UR9 ;  /* 0x00000009000b7c02 */ /* 0x000fe40008000f00 */
[----:B------:R-:W-:-:S02]  /*5220*/  LEA.HI R2, R0, R7, RZ, 0x1c ;  /* 0x0000000700027211 */ /* 0x000fc400078fe0ff */
[----:B------:R-:W-:Y:S02]  /*5230*/  LOP3.LUT R7, R0, 0xf, RZ, 0xc0, !PT ;  /* 0x0000000f00077812 */ /* 0x000fe400078ec0ff */
[----:B------:R-:W-:Y:S01]  /*5240*/  MOV R13, UR9 ;  /* 0x00000009000d7c02 */ /* 0x000fe20008000f00 */
[----:B-1----:R-:W-:-:S04]  /*5250*/  UIMAD UR4, UR8, UR5, URZ ;  /* 0x00000005080472a4 */ /* 0x002fc8000f8e02ff */
[----:B------:R-:W-:-:S06]  /*5260*/  USHF.L.U32 UR4, UR4, 0x1, URZ ;  /* 0x0000000104047899 */ /* 0x000fcc00080006ff */
[----:B------:R-:W-:Y:S02]  /*5270*/  MOV R15, UR4 ;  /* 0x00000004000f7c02 */ /* 0x000fe40008000f00 */
[----:B------:R-:W-:Y:S01]  /*5280*/  MOV R17, UR4 ;  /* 0x0000000400117c02 */ /* 0x000fe20008000f00 */
[----:B0-----:R-:W-:Y:S02]  /*5290*/  IMAD R3, R6, UR10, R3 ;  /* 0x0000000a06037c24 */ /* 0x001fe4000f8e0203 */
[----:B---3--:R-:W-:Y:S01]  /*52a0*/  IMAD R2, R9, UR11, R2 ;  /* 0x0000000b09027c24 */ /* 0x008fe2000f8e0202 */
[----:B------:R-:W-:-:S03]  /*52b0*/  MOV R9, UR4 ;  /* 0x0000000400097c02 */ /* 0x000fc60008000f00 */
[----:B------:R-:W-:-:S04]  /*52c0*/  IMAD R2, R3, UR5, R2 ;  /* 0x0000000503027c24 */ /* 0x000fc8000f8e0202 */
[----:B------:R-:W-:Y:S01]  /*52d0*/  IMAD R3, R2, UR8, R7 ;  /* 0x0000000802037c24 */ /* 0x000fe2000f8e0207 */
[----:B------:R-:W-:-:S03]  /*52e0*/  MOV R7, UR9 ;  /* 0x0000000900077c02 */ /* 0x000fc60008000f00 */
[----:B--2---:R-:W-:Y:S01]  /*52f0*/  IMAD.WIDE R4, R3, 0x4, R4 ;  /* 0x0000000403047825 */ /* 0x004fe200078e0204 */
[----:B------:R-:W-:-:S04]  /*5300*/  MOV R3, UR4 ;  /* 0x0000000400037c02 */ /* 0x000fc80008000f00 */
[----:B------:R-:W-:Y:S01]  /*5310*/  STG.E desc[UR18][R4.64], R49 ;  /* 0x0000003104007986 */ /* 0x000fe2000c101912 */
[----:B------:R-:W-:-:S03]  /*5320*/  IMAD.WIDE R6, R7, 0x4, R4 ;  /* 0x0000000407067825 */ /* 0x000fc600078e0204 */
[----:B------:R0:W-:Y:S01]  /*5330*/  STG.E desc[UR18][R4.64+0x40], R36 ;  /* 0x0000402404007986 */ /* 0x0001e2000c101912 */
[----:B------:R-:W-:-:S04]  /*5340*/  IMAD.WIDE R2, R3, 0x4, R4 ;  /* 0x0000000403027825 */ /* 0x000fc800078e0204 */
[--C-:B------:R-:W-:Y:S01]  /*5350*/  IMAD.WIDE R10, R11, 0x4, R6.reuse ;  /* 0x000000040b0a7825 */ /* 0x100fe200078e0206 */
[----:B------:R-:W-:Y:S03]  /*5360*/  STG.E desc[UR18][R2.64], R47 ;  /* 0x0000002f02007986 */ /* 0x000fe6000c101912 */
[----:B------:R-:W-:Y:S01]  /*5370*/  IMAD.WIDE R8, R9, 0x4, R6 ;  /* 0x0000000409087825 */ /* 0x000fe200078e0206 */
[----:B------:R1:W-:Y:S03]  /*5380*/  STG.E desc[UR18][R2.64+0x40], R46 ;  /* 0x0000402e02007986 */ /* 0x0003e6000c101912 */
[--C-:B------:R-:W-:Y:S01]  /*5390*/  IMAD.WIDE R12, R13, 0x4, R10.reuse ;  /* 0x000000040d0c7825 */ /* 0x100fe200078e020a */
[----:B------:R-:W-:Y:S03]  /*53a0*/  STG.E desc[UR18][R6.64], R51 ;  /* 0x0000003306007986 */ /* 0x000fe6000c101912 */
[----:B0-----:R-:W-:Y:S01]  /*53b0*/  IMAD.WIDE R4, R15, 0x4, R10 ;  /* 0x000000040f047825 */ /* 0x001fe200078e020a */
[----:B------:R-:W-:Y:S03]  /*53c0*/  STG.E desc[UR18][R6.64+0x40], R38 ;  /* 0x0000402606007986 */ /* 0x000fe6000c101912 */
[----:B-1----:R-:W-:Y:S01]  /*53d0*/  IMAD.WIDE R2, R17, 0x4, R12 ;  /* 0x0000000411027825 */ /* 0x002fe200078e020c */
[----:B------:R-:W-:Y:S04]  /*53e0*/  STG.E desc[UR18][R8.64], R45 ;  /* 0x0000002d08007986 */ /* 0x000fe8000c101912 */
        /* <DEDUP_REMOVED lines=8> */
[----:B------:R-:W-:Y:S01]  /*5470*/  STG.E desc[UR18][R2.64+0x40], R35 ;  /* 0x0000402302007986 */ /* 0x000fe2000c101912 */
[----:B------:R-:W-:Y:S05]  /*5480*/  EXIT ;  /* 0x000000000000794d */ /* 0x000fea0003800000 */
.L_x_2:
[----:B------:R-:W-:-:S00]  /*5490*/  BRA `(.L_x_2) ;  /* 0xfffffffc00fc7947 */ /* 0x000fc0000383ffff */
[----:B------:R-:W-:-:S00]  /*54a0*/  NOP ;  /* 0x0000000000007918 */ /* 0x000fc00000000000 */
        /* <DEDUP_REMOVED lines=13> */
.L_x_3:


//--------------------- .nv.shared.DepthConvFused_2_kernel0 --------------------------
	.section	.nv.shared.DepthConvFused_2_kernel0,"aw",@nobits
	.sectionflags	@""
	.align	16
	.zero		1024


//--------------------- .nv.shared.reserved.0     --------------------------
	.section	.nv.shared.reserved.0,"aw",@nobits
	.weak		__nv_reservedSMEM_offset_0_alias
	.size		__nv_reservedSMEM_offset_0_alias, 0, 64
	.other		__nv_reservedSMEM_offset_0_alias,@"STO_CUDA_RESERVED_SHARED STV_DEFAULT"
__nv_reservedSMEM_offset_0_alias:
	.zero		0
	.zero		64


//--------------------- .nv.constant0.DepthConvFused_2_kernel0 --------------------------
	.section	.nv.constant0.DepthConvFused_2_kernel0,"a",@progbits
	.sectionflags	@""
	.align	4
.nv.constant0.DepthConvFused_2_kernel0:
	.zero		952


//--------------------- SYMBOLS --------------------------

	.type		.nv.reservedSmem.offset0,@object
	.size		.nv.reservedSmem.offset0,0x4
	.type		.nv.reservedSmem.cap,@object
	.size		.nv.reservedSmem.cap,0x4
